	.headerflags	@"EF_CUDA_TEXMODE_UNIFIED EF_CUDA_64BIT_ADDRESS EF_CUDA_ACCELERATORS EF_CUDA_SM90 EF_CUDA_VIRTUAL_SM(EF_CUDA_SM90)"
	.elftype	@"ET_EXEC"


//--------------------- .nv.info                  --------------------------
	.section	.nv.info,"",@"SHT_CUDA_INFO"
	.align	4


	//----- nvinfo : EIATTR_REGCOUNT
	.align		4
        /*0000*/ 	.byte	0x04, 0x2f
        /*0002*/ 	.short	(.L_1 - .L_0)
	.align		4
.L_0:
        /*0004*/ 	.word	index@(triton_mm)
        /*0008*/ 	.word	0x00000048


	//----- nvinfo : EIATTR_MIN_STACK_SIZE
	.align		4
.L_1:
        /*000c*/ 	.byte	0x04, 0x12
        /*000e*/ 	.short	(.L_3 - .L_2)
	.align		4
.L_2:
        /*0010*/ 	.word	index@(triton_mm)
        /*0014*/ 	.word	0x00000000


	//----- nvinfo : EIATTR_FRAME_SIZE
	.align		4
.L_3:
        /*0018*/ 	.byte	0x04, 0x11
        /*001a*/ 	.short	(.L_5 - .L_4)
	.align		4
.L_4:
        /*001c*/ 	.word	index@(triton_mm)
        /*0020*/ 	.word	0x00000000


	//----- nvinfo : EIATTR_MIN_STACK_SIZE
	.align		4
.L_5:
        /*0024*/ 	.byte	0x04, 0x12
        /*0026*/ 	.short	(.L_7 - .L_6)
	.align		4
.L_6:
        /*0028*/ 	.word	index@(triton_mm)
        /*002c*/ 	.word	0x00000000
.L_7:


//--------------------- .nv.info.triton_mm        --------------------------
	.section	.nv.info.triton_mm,"",@"SHT_CUDA_INFO"
	.sectionflags	@""
	.align	4


	//----- nvinfo : EIATTR_CUDA_API_VERSION
	.align		4
        /*0000*/ 	.byte	0x04, 0x37
        /*0002*/ 	.short	(.L_9 - .L_8)
.L_8:
        /*0004*/ 	.word	0x0000007c


	//----- nvinfo : EIATTR_KPARAM_INFO
	.align		4
.L_9:
        /*0008*/ 	.byte	0x04, 0x17
        /*000a*/ 	.short	(.L_11 - .L_10)
.L_10:
        /*000c*/ 	.word	0x00000000
        /*0010*/ 	.short	0x0003
        /*0012*/ 	.short	0x0018
        /*0014*/ 	.byte	0x00, 0xf0, 0x11, 0x00


	//----- nvinfo : EIATTR_KPARAM_INFO
	.align		4
.L_11:
        /*0018*/ 	.byte	0x04, 0x17
        /*001a*/ 	.short	(.L_13 - .L_12)
.L_12:
        /*001c*/ 	.word	0x00000000
        /*0020*/ 	.short	0x0002
        /*0022*/ 	.short	0x0010
        /*0024*/ 	.byte	0x00, 0xf0, 0x21, 0x00


	//----- nvinfo : EIATTR_KPARAM_INFO
	.align		4
.L_13:
        /*0028*/ 	.byte	0x04, 0x17
        /*002a*/ 	.short	(.L_15 - .L_14)
.L_14:
        /*002c*/ 	.word	0x00000000
        /*0030*/ 	.short	0x0001
        /*0032*/ 	.short	0x0008
        /*0034*/ 	.byte	0x00, 0xf0, 0x21, 0x00


	//----- nvinfo : EIATTR_KPARAM_INFO
	.align		4
.L_15:
        /*0038*/ 	.byte	0x04, 0x17
        /*003a*/ 	.short	(.L_17 - .L_16)
.L_16:
        /*003c*/ 	.word	0x00000000
        /*0040*/ 	.short	0x0000
        /*0042*/ 	.short	0x0000
        /*0044*/ 	.byte	0x00, 0xf0, 0x21, 0x00


	//----- nvinfo : EIATTR_SPARSE_MMA_MASK
	.align		4
.L_17:
        /*0048*/ 	.byte	0x03, 0x50
        /*004a*/ 	.short	0x0000


	//----- nvinfo : EIATTR_MAXREG_COUNT
	.align		4
        /*004c*/ 	.byte	0x03, 0x1b
        /*004e*/ 	.short	0x00ff


	//----- nvinfo : EIATTR_COOP_GROUP_MASK_REGIDS
	.align		4
        /*0050*/ 	.byte	0x04, 0x29
        /*0052*/ 	.short	(.L_19 - .L_18)


	//   ....[0]....
.L_18:
        /*0054*/ 	.word	0xffffffff


	//----- nvinfo : EIATTR_COOP_GROUP_INSTR_OFFSETS
	.align		4
.L_19:
        /*0058*/ 	.byte	0x04, 0x28
        /*005a*/ 	.short	(.L_21 - .L_20)


	//   ....[0]....
.L_20:
        /*005c*/ 	.word	0x00001a60


	//----- nvinfo : EIATTR_EXIT_INSTR_OFFSETS
	.align		4
.L_21:
        /*0060*/ 	.byte	0x04, 0x1c
        /*0062*/ 	.short	(.L_23 - .L_22)


	//   ....[0]....
.L_22:
        /*0064*/ 	.word	0x00000040


	//   ....[1]....
        /*0068*/ 	.word	0x00002560


	//   ....[2]....
        /*006c*/ 	.word	0x000025b0


	//----- nvinfo : EIATTR_MAX_THREADS
	.align		4
.L_23:
        /*0070*/ 	.byte	0x04, 0x05
        /*0072*/ 	.short	(.L_25 - .L_24)
.L_24:
        /*0074*/ 	.word	0x00000080
        /*0078*/ 	.word	0x00000001
        /*007c*/ 	.word	0x00000001


	//----- nvinfo : EIATTR_CBANK_PARAM_SIZE
	.align		4
.L_25:
        /*0080*/ 	.byte	0x03, 0x19
        /*0082*/ 	.short	0x001c


	//----- nvinfo : EIATTR_PARAM_CBANK
	.align		4
        /*0084*/ 	.byte	0x04, 0x0a
        /*0086*/ 	.short	(.L_27 - .L_26)
	.align		4
.L_26:
        /*0088*/ 	.word	index@(.nv.constant0.triton_mm)
        /*008c*/ 	.short	0x0210
        /*008e*/ 	.short	0x001c


	//----- nvinfo : EIATTR_SW_WAR
	.align		4
.L_27:
        /*0090*/ 	.byte	0x04, 0x36
        /*0092*/ 	.short	(.L_29 - .L_28)
.L_28:
        /*0094*/ 	.word	0x00000008
.L_29:


//--------------------- .nv.callgraph             --------------------------
	.section	.nv.callgraph,"",@"SHT_CUDA_CALLGRAPH"
	.align	4
	.sectionentsize	8
	.align		4
        /*0000*/ 	.word	0x00000000
	.align		4
        /*0004*/ 	.word	0xffffffff
	.align		4
        /*0008*/ 	.word	0x00000000
	.align		4
        /*000c*/ 	.word	0xfffffffe
	.align		4
        /*0010*/ 	.word	0x00000000
	.align		4
        /*0014*/ 	.word	0xfffffffd
	.align		4
        /*0018*/ 	.word	0x00000000
	.align		4
        /*001c*/ 	.word	0xfffffffc


//--------------------- .text.triton_mm           --------------------------
	.section	.text.triton_mm,"ax",@progbits
	.sectionflags	@"SHF_BARRIERS=1"
	.align	128
        .global         triton_mm
        .type           triton_mm,@function
        .size           triton_mm,(.L_x_2 - triton_mm)
        .other          triton_mm,@"STO_CUDA_ENTRY STV_DEFAULT"
triton_mm:
.text.triton_mm:
[----:B------:R-:W1:Y:S02]  /*0000*/  LDC R1, c[0x0][0x28] ;  /* 0x00000a00ff017b82 */ /* 0x000e640000000800 */
[----:B------:R-:W2:Y:S02]  /*0010*/  LDC R0, c[0x0][0x228] ;  /* 0x00008a00ff007b82 */ /* 0x000ea40000000800 */
[----:B--2---:R-:W-:-:S05]  /*0020*/  IMAD R2, R0, 0x3000, RZ ;  /* 0x0000300000027824 */ /* 0x004fca00078e02ff */
[----:B------:R-:W-:-:S13]  /*0030*/  ISETP.NE.AND P0, PT, R2, RZ, PT ;  /* 0x000000ff0200720c */ /* 0x000fda0003f05270 */
[----:B------:R-:W-:Y:S05]  /*0040*/  @!P0 EXIT ;  /* 0x000000000000894d */ /* 0x000fea0003800000 */
[----:B------:R-:W2:Y:S01]  /*0050*/  S2R R9, SR_CTAID.X ;  /* 0x0000000000097919 */ /* 0x000ea20000002500 */
[----:B------:R-:W-:Y:S01]  /*0060*/  VIADD R2, R0, 0x3f ;  /* 0x0000003f00027836 */ /* 0x000fe20000000000 */
[----:B------:R-:W-:Y:S01]  /*0070*/  IABS R18, R0 ;  /* 0x0000000000127213 */ /* 0x000fe20000000000 */
[----:B------:R-:W3:Y:S01]  /*0080*/  S2UR UR4, SR_CgaCtaId ;  /* 0x00000000000479c3 */ /* 0x000ee20000008800 */
[----:B------:R-:W-:Y:S01]  /*0090*/  UMOV UR10, 0x400 ;  /* 0x00000400000a7882 */ /* 0x000fe20000000000 */
[----:B------:R-:W-:Y:S01]  /*00a0*/  ULDC.64 UR14, c[0x0][0x208] ;  /* 0x00008200000e7ab9 */ /* 0x000fe20000000a00 */
[----:B------:R-:W-:Y:S01]  /*00b0*/  SHF.R.S32.HI R3, RZ, 0x1f, R2 ;  /* 0x0000001fff037819 */ /* 0x000fe20000011402 */
[----:B------:R-:W4:Y:S01]  /*00c0*/  I2F.RP R17, R18 ;  /* 0x0000001200117306 */ /* 0x000f220000209400 */
[----:B------:R-:W-:Y:S01]  /*00d0*/  UMOV UR12, 0x3 ;  /* 0x00000003000c7882 */ /* 0x000fe20000000000 */
[----:B------:R-:W-:Y:S01]  /*00e0*/  UMOV UR11, 0xffffffff ;  /* 0xffffffff000b7882 */ /* 0x000fe20000000000 */
[----:B------:R-:W-:Y:S01]  /*00f0*/  LEA.HI R2, R3, R2, RZ, 0x6 ;  /* 0x0000000203027211 */ /* 0x000fe200078f30ff */
[----:B------:R-:W5:Y:S01]  /*0100*/  LDC.64 R56, c[0x0][0x210] ;  /* 0x00008400ff387b82 */ /* 0x000f620000000a00 */
[----:B------:R-:W-:Y:S01]  /*0110*/  UMOV UR6, URZ ;  /* 0x0000003f00067c82 */ /* 0x000fe20008000000 */
[----:B------:R-:W-:-:S06]  /*0120*/  UMOV UR7, URZ ;  /* 0x0000003f00077c82 */ /* 0x000fcc0008000000 */
[----:B------:R-:W5:Y:S01]  /*0130*/  LDC.64 R64, c[0x0][0x218] ;  /* 0x00008600ff407b82 */ /* 0x000f620000000a00 */
[----:B----4-:R-:W4:Y:S01]  /*0140*/  MUFU.RCP R19, R17 ;  /* 0x0000001100137308 */ /* 0x010f220000001000 */
[----:B---3--:R-:W-:-:S04]  /*0150*/  UPRMT UR10, UR4, 0x654, UR10 ;  /* 0x00000654040a7896 */ /* 0x008fc8000800000a */
[----:B------:R-:W-:Y:S01]  /*0160*/  UIADD3 UR13, UR10, 0x14000, URZ ;  /* 0x000140000a0d7890 */ /* 0x000fe2000fffe03f */
[C---:B--2---:R-:W-:Y:S01]  /*0170*/  IMAD.HI R4, R9.reuse, 0x2aaaaaab, RZ ;  /* 0x2aaaaaab09047827 */ /* 0x044fe200078e02ff */
[----:B------:R-:W-:Y:S02]  /*0180*/  IABS R12, R9 ;  /* 0x00000009000c7213 */ /* 0x000fe40000000000 */
[----:B------:R-:W-:Y:S02]  /*0190*/  ISETP.GE.AND P1, PT, R9, RZ, PT ;  /* 0x000000ff0900720c */ /* 0x000fe40003f26270 */
[----:B------:R-:W-:Y:S01]  /*01a0*/  SHF.R.U32.HI R5, RZ, 0x1f, R4 ;  /* 0x0000001fff057819 */ /* 0x000fe20000011604 */
[----:B----4-:R-:W-:-:S03]  /*01b0*/  VIADD R19, R19, 0xffffffe ;  /* 0x0ffffffe13137836 */ /* 0x010fc60000000000 */
[----:B------:R-:W-:-:S05]  /*01c0*/  LEA.HI.SX32 R6, R4, R5, 0x17 ;  /* 0x0000000504067211 */ /* 0x000fca00078fbaff */
[C---:B------:R-:W-:Y:S02]  /*01d0*/  IMAD.SHL.U32 R7, R6.reuse, 0x8, RZ ;  /* 0x0000000806077824 */ /* 0x040fe400078e00ff */
[----:B------:R-:W-:-:S03]  /*01e0*/  IMAD R13, R6, -0xc00, R9 ;  /* 0xfffff400060d7824 */ /* 0x000fc600078e0209 */
[----:B------:R-:W-:Y:S02]  /*01f0*/  LEA.HI.SX32 R2, R2, -R7, 0x1a ;  /* 0x8000000702027211 */ /* 0x000fe400078fd2ff */
[----:B------:R-:W-:Y:S02]  /*0200*/  IABS R6, R13 ;  /* 0x0000000d00067213 */ /* 0x000fe40000000000 */
[----:B------:R-:W-:Y:S02]  /*0210*/  VIMNMX R10, R2, 0x8, PT ;  /* 0x00000008020a7848 */ /* 0x000fe40003fe0100 */
[----:B------:R-:W2:Y:S02]  /*0220*/  S2R R2, SR_TID.X ;  /* 0x0000000000027919 */ /* 0x000ea40000002100 */
[-C--:B------:R-:W-:Y:S02]  /*0230*/  IABS R8, R10.reuse ;  /* 0x0000000a00087213 */ /* 0x080fe40000000000 */
[----:B------:R-:W-:-:S02]  /*0240*/  LOP3.LUT R13, R13, R10, RZ, 0x3c, !PT ;  /* 0x0000000a0d0d7212 */ /* 0x000fc400078e3cff */
[----:B------:R-:W3:Y:S02]  /*0250*/  I2F.RP R3, R8 ;  /* 0x0000000800037306 */ /* 0x000ee40000209400 */
[----:B------:R-:W-:-:S06]  /*0260*/  ISETP.GE.AND P3, PT, R13, RZ, PT ;  /* 0x000000ff0d00720c */ /* 0x000fcc0003f66270 */
[----:B---3--:R-:W3:Y:S01]  /*0270*/  MUFU.RCP R3, R3 ;  /* 0x0000000300037308 */ /* 0x008ee20000001000 */
[----:B--2---:R-:W-:Y:S01]  /*0280*/  SHF.R.U32.HI R20, RZ, 0x4, R2 ;  /* 0x00000004ff147819 */ /* 0x004fe20000011602 */
[C---:B------:R-:W-:Y:S01]  /*0290*/  IMAD.SHL.U32 R67, R2.reuse, 0x8, RZ ;  /* 0x0000000802437824 */ /* 0x040fe200078e00ff */
[----:B------:R-:W-:Y:S01]  /*02a0*/  LOP3.LUT R16, R2, 0x8, RZ, 0xc0, !PT ;  /* 0x0000000802107812 */ /* 0x000fe200078ec0ff */
[----:B---3--:R-:W-:Y:S01]  /*02b0*/  VIADD R4, R3, 0xffffffe ;  /* 0x0ffffffe03047836 */ /* 0x008fe20000000000 */
[----:B------:R-:W-:Y:S02]  /*02c0*/  IABS R3, R10 ;  /* 0x0000000a00037213 */ /* 0x000fe40000000000 */
[----:B------:R-:W-:Y:S01]  /*02d0*/  SGXT.U32 R20, R20, 0x3 ;  /* 0x000000031414781a */ /* 0x000fe20000000000 */
[----:B------:R2:W3:Y:S01]  /*02e0*/  F2I.FTZ.U32.TRUNC.NTZ R5, R4 ;  /* 0x0000000400057305 */ /* 0x0004e2000021f000 */
[----:B------:R-:W-:Y:S01]  /*02f0*/  IMAD.SHL.U32 R21, R16, 0x200, RZ ;  /* 0x0000020010157824 */ /* 0x000fe200078e00ff */
[----:B------:R-:W-:Y:S01]  /*0300*/  LOP3.LUT R46, R67, 0x38, RZ, 0xc0, !PT ;  /* 0x00000038432e7812 */ /* 0x000fe200078ec0ff */
[----:B------:R-:W-:Y:S01]  /*0310*/  IMAD.MOV R15, RZ, RZ, -R3 ;  /* 0x000000ffff0f7224 */ /* 0x000fe200078e0a03 */
[C---:B------:R-:W-:Y:S01]  /*0320*/  LOP3.LUT R9, R20.reuse, 0x28, RZ, 0xfc, !PT ;  /* 0x0000002814097812 */ /* 0x040fe200078efcff */
[C---:B------:R-:W-:Y:S01]  /*0330*/  IMAD.SHL.U32 R24, R20.reuse, 0x8, RZ ;  /* 0x0000000814187824 */ /* 0x040fe200078e00ff */
[C---:B------:R-:W-:Y:S01]  /*0340*/  LOP3.LUT R17, R20.reuse, 0x38, RZ, 0xfc, !PT ;  /* 0x0000003814117812 */ /* 0x040fe200078efcff */
[----:B------:R-:W-:-:S02]  /*0350*/  IMAD.SHL.U32 R22, R20, 0x40, RZ ;  /* 0x0000004014167824 */ /* 0x000fc400078e00ff */
[----:B--2---:R-:W-:Y:S01]  /*0360*/  IMAD.MOV.U32 R4, RZ, RZ, RZ ;  /* 0x000000ffff047224 */ /* 0x004fe200078e00ff */
[----:B------:R-:W-:Y:S01]  /*0370*/  LOP3.LUT R24, R24, 0x38, R67, 0x78, !PT ;  /* 0x0000003818187812 */ /* 0x000fe200078e7843 */
[----:B------:R-:W-:Y:S02]  /*0380*/  IMAD.SHL.U32 R17, R17, 0x40, RZ ;  /* 0x0000004011117824 */ /* 0x000fe400078e00ff */
[----:B---3--:R-:W-:-:S04]  /*0390*/  IMAD.MOV R11, RZ, RZ, -R5 ;  /* 0x000000ffff0b7224 */ /* 0x008fc800078e0a05 */
[----:B------:R-:W-:-:S04]  /*03a0*/  IMAD R11, R11, R8, RZ ;  /* 0x000000080b0b7224 */ /* 0x000fc800078e02ff */
[----:B------:R-:W-:-:S04]  /*03b0*/  IMAD.HI.U32 R5, R5, R11, R4 ;  /* 0x0000000b05057227 */ /* 0x000fc800078e0004 */
[----:B------:R-:W-:Y:S01]  /*03c0*/  IMAD.MOV.U32 R4, RZ, RZ, R12 ;  /* 0x000000ffff047224 */ /* 0x000fe200078e000c */
[----:B------:R-:W-:Y:S01]  /*03d0*/  LOP3.LUT R12, R20, 0x30, RZ, 0xfc, !PT ;  /* 0x00000030140c7812 */ /* 0x000fe200078efcff */
[----:B------:R-:W-:-:S04]  /*03e0*/  IMAD.HI.U32 R14, R5, R6, RZ ;  /* 0x00000006050e7227 */ /* 0x000fc800078e00ff */
[----:B------:R-:W-:Y:S01]  /*03f0*/  IMAD.HI.U32 R3, R5, R4, RZ ;  /* 0x0000000405037227 */ /* 0x000fe200078e00ff */
[----:B------:R-:W-:-:S03]  /*0400*/  LOP3.LUT R5, R20, 0x18, RZ, 0xfc, !PT ;  /* 0x0000001814057812 */ /* 0x000fc600078efcff */
[-C--:B------:R-:W-:Y:S01]  /*0410*/  IMAD R11, R3, R15.reuse, R4 ;  /* 0x0000000f030b7224 */ /* 0x080fe200078e0204 */
[----:B------:R-:W-:Y:S01]  /*0420*/  LOP3.LUT R4, R20, 0x10, RZ, 0xfc, !PT ;  /* 0x0000001014047812 */ /* 0x000fe200078efcff */
[----:B------:R-:W-:Y:S01]  /*0430*/  IMAD R15, R14, R15, R6 ;  /* 0x0000000f0e0f7224 */ /* 0x000fe200078e0206 */
[----:B------:R-:W-:Y:S01]  /*0440*/  LOP3.LUT R3, R20, 0x8, RZ, 0xfc, !PT ;  /* 0x0000000814037812 */ /* 0x000fe200078efcff */
[----:B------:R-:W-:Y:S01]  /*0450*/  IMAD.SHL.U32 R25, R12, 0x40, RZ ;  /* 0x000000400c197824 */ /* 0x000fe200078e00ff */
[----:B------:R-:W-:Y:S01]  /*0460*/  ISETP.GT.U32.AND P0, PT, R8, R11, PT ;  /* 0x0000000b0800720c */ /* 0x000fe20003f04070 */
[----:B------:R-:W-:Y:S01]  /*0470*/  IMAD.SHL.U32 R23, R4, 0x40, RZ ;  /* 0x0000004004177824 */ /* 0x000fe200078e00ff */
[----:B------:R-:W-:Y:S01]  /*0480*/  ISETP.GT.U32.AND P2, PT, R8, R15, PT ;  /* 0x0000000f0800720c */ /* 0x000fe20003f44070 */
[----:B------:R-:W-:Y:S01]  /*0490*/  IMAD.SHL.U32 R4, R9, 0x40, RZ ;  /* 0x0000004009047824 */ /* 0x000fe200078e00ff */
[----:B------:R-:W-:Y:S01]  /*04a0*/  LOP3.LUT R6, R20, 0x20, RZ, 0xfc, !PT ;  /* 0x0000002014067812 */ /* 0x000fe200078efcff */
[----:B------:R-:W2:Y:S01]  /*04b0*/  F2I.FTZ.U32.TRUNC.NTZ R9, R19 ;  /* 0x0000001300097305 */ /* 0x000ea2000021f000 */
[----:B------:R-:W-:Y:S01]  /*04c0*/  LOP3.LUT R12, R24, R22, RZ, 0xfc, !PT ;  /* 0x00000016180c7212 */ /* 0x000fe200078efcff */
[----:B------:R-:W-:Y:S01]  /*04d0*/  IMAD.SHL.U32 R3, R3, 0x40, RZ ;  /* 0x0000004003037824 */ /* 0x000fe200078e00ff */
[----:B------:R-:W-:Y:S01]  /*04e0*/  LOP3.LUT R22, RZ, R10, RZ, 0x33, !PT ;  /* 0x0000000aff167212 */ /* 0x000fe200078e33ff */
[----:B------:R-:W-:Y:S01]  /*04f0*/  IMAD.SHL.U32 R6, R6, 0x40, RZ ;  /* 0x0000004006067824 */ /* 0x000fe200078e00ff */
[-C--:B------:R-:W-:Y:S01]  /*0500*/  LOP3.LUT R28, R23, R24.reuse, RZ, 0xfc, !PT ;  /* 0x00000018171c7212 */ /* 0x080fe200078efcff */
[----:B------:R-:W-:Y:S01]  /*0510*/  IMAD.SHL.U32 R5, R5, 0x40, RZ ;  /* 0x0000004005057824 */ /* 0x000fe200078e00ff */
[-C--:B------:R-:W-:Y:S01]  /*0520*/  LOP3.LUT R26, R3, R24.reuse, RZ, 0xfc, !PT ;  /* 0x00000018031a7212 */ /* 0x080fe200078efcff */
[--C-:B------:R-:W-:Y:S01]  /*0530*/  @!P0 IMAD.IADD R11, R11, 0x1, -R8.reuse ;  /* 0x000000010b0b8824 */ /* 0x100fe200078e0a08 */
[----:B------:R-:W-:Y:S01]  /*0540*/  LOP3.LUT R3, R21, R6, R24, 0xfe, !PT ;  /* 0x0000000615037212 */ /* 0x000fe200078efe18 */
[----:B------:R-:W-:Y:S01]  /*0550*/  @!P2 IMAD.IADD R15, R15, 0x1, -R8 ;  /* 0x000000010f0fa824 */ /* 0x000fe200078e0a08 */
[----:B------:R-:W-:Y:S01]  /*0560*/  LOP3.LUT R30, R5, R24, RZ, 0xfc, !PT ;  /* 0x00000018051e7212 */ /* 0x000fe200078efcff */
[----:B------:R-:W-:Y:S01]  /*0570*/  @!P2 VIADD R14, R14, 0x1 ;  /* 0x000000010e0ea836 */ /* 0x000fe20000000000 */
[----:B------:R-:W-:Y:S01]  /*0580*/  ISETP.GT.U32.AND P0, PT, R8, R11, PT ;  /* 0x0000000b0800720c */ /* 0x000fe20003f04070 */
[----:B------:R-:W-:Y:S01]  /*0590*/  IMAD.SHL.U32 R23, R16, 0x100, RZ ;  /* 0x0000010010177824 */ /* 0x000fe200078e00ff */
[----:B------:R-:W-:Y:S01]  /*05a0*/  LOP3.LUT R4, R21, R4, R24, 0xfe, !PT ;  /* 0x0000000415047212 */ /* 0x000fe200078efe18 */
[----:B--2---:R-:W-:Y:S01]  /*05b0*/  IMAD.MOV R6, RZ, RZ, -R9 ;  /* 0x000000ffff067224 */ /* 0x004fe200078e0a09 */
[----:B------:R-:W-:-:S02]  /*05c0*/  LOP3.LUT R5, R21, R25, R24, 0xfe, !PT ;  /* 0x0000001915057212 */ /* 0x000fc400078efe18 */
[----:B------:R-:W-:Y:S02]  /*05d0*/  LOP3.LUT R13, R30, R21, RZ, 0xfc, !PT ;  /* 0x000000151e0d7212 */ /* 0x000fe400078efcff */
[----:B------:R-:W-:Y:S02]  /*05e0*/  LEA R60, R3, UR10, 0x1 ;  /* 0x0000000a033c7c11 */ /* 0x000fe4000f8e08ff */
[----:B------:R-:W-:Y:S02]  /*05f0*/  LEA R62, R13, UR10, 0x1 ;  /* 0x0000000a0d3e7c11 */ /* 0x000fe4000f8e08ff */
[----:B------:R-:W-:Y:S01]  /*0600*/  LEA R58, R4, UR10, 0x1 ;  /* 0x0000000a043a7c11 */ /* 0x000fe2000f8e08ff */
[----:B------:R-:W-:Y:S01]  /*0610*/  @!P0 IMAD.IADD R11, R11, 0x1, -R8 ;  /* 0x000000010b0b8824 */ /* 0x000fe200078e0a08 */
[----:B------:R-:W-:Y:S02]  /*0620*/  ISETP.NE.AND P0, PT, R10, RZ, PT ;  /* 0x000000ff0a00720c */ /* 0x000fe40003f05270 */
[----:B------:R-:W-:Y:S01]  /*0630*/  LEA R49, R5, UR10, 0x1 ;  /* 0x0000000a05317c11 */ /* 0x000fe2000f8e08ff */
[----:B------:R-:W-:Y:S01]  /*0640*/  @!P1 IMAD.MOV R11, RZ, RZ, -R11 ;  /* 0x000000ffff0b9224 */ /* 0x000fe200078e0a0b */
[----:B------:R-:W-:Y:S01]  /*0650*/  ISETP.GE.U32.AND P1, PT, R15, R8, PT ;  /* 0x000000080f00720c */ /* 0x000fe20003f26070 */
[----:B------:R-:W-:-:S03]  /*0660*/  IMAD.MOV.U32 R8, RZ, RZ, RZ ;  /* 0x000000ffff087224 */ /* 0x000fc600078e00ff */
[----:B------:R-:W-:Y:S01]  /*0670*/  SEL R10, R22, R11, !P0 ;  /* 0x0000000b160a7207 */ /* 0x000fe20004000000 */
[----:B------:R-:W-:Y:S01]  /*0680*/  IMAD.MOV.U32 R11, RZ, RZ, R6 ;  /* 0x000000ffff0b7224 */ /* 0x000fe200078e0006 */
[----:B------:R-:W-:-:S03]  /*0690*/  LOP3.LUT R6, R21, R17, R24, 0xfe, !PT ;  /* 0x0000001115067212 */ /* 0x000fc600078efe18 */
[----:B------:R-:W-:Y:S01]  /*06a0*/  IMAD.IADD R10, R7, 0x1, R10 ;  /* 0x00000001070a7824 */ /* 0x000fe200078e020a */
[-C--:B------:R-:W-:Y:S01]  /*06b0*/  LOP3.LUT R7, R12, R21.reuse, RZ, 0xfc, !PT ;  /* 0x000000150c077212 */ /* 0x080fe200078efcff */
[----:B------:R-:W-:Y:S01]  /*06c0*/  IMAD R15, R11, R18, RZ ;  /* 0x000000120b0f7224 */ /* 0x000fe200078e02ff */
[----:B------:R-:W-:Y:S01]  /*06d0*/  LOP3.LUT R11, R28, R21, RZ, 0xfc, !PT ;  /* 0x000000151c0b7212 */ /* 0x000fe200078efcff */
[----:B------:R-:W-:Y:S01]  /*06e0*/  IMAD.SHL.U32 R17, R10, 0x40, RZ ;  /* 0x000000400a117824 */ /* 0x000fe200078e00ff */
[----:B------:R-:W-:Y:S01]  /*06f0*/  LOP3.LUT R10, R26, R23, RZ, 0xfc, !PT ;  /* 0x000000171a0a7212 */ /* 0x000fe200078efcff */
[----:B------:R-:W-:Y:S01]  /*0700*/  @P1 VIADD R14, R14, 0x1 ;  /* 0x000000010e0e1836 */ /* 0x000fe20000000000 */
[----:B------:R-:W-:Y:S01]  /*0710*/  LEA R66, R7, UR10, 0x1 ;  /* 0x0000000a07427c11 */ /* 0x000fe2000f8e08ff */
[----:B------:R-:W-:Y:S01]  /*0720*/  IMAD.HI.U32 R15, R9, R15, R8 ;  /* 0x0000000f090f7227 */ /* 0x000fe200078e0008 */
[----:B------:R-:W-:Y:S02]  /*0730*/  LOP3.LUT R32, R17, R20, RZ, 0xfc, !PT ;  /* 0x0000001411207212 */ /* 0x000fe400078efcff */
[----:B------:R-:W-:Y:S01]  /*0740*/  LOP3.LUT R34, R17, 0x8, R20, 0xfe, !PT ;  /* 0x0000000811227812 */ /* 0x000fe200078efe14 */
[----:B------:R-:W-:Y:S01]  /*0750*/  IMAD.MOV.U32 R19, RZ, RZ, R14 ;  /* 0x000000ffff137224 */ /* 0x000fe200078e000e */
[----:B------:R-:W-:-:S02]  /*0760*/  IABS R27, R32 ;  /* 0x00000020001b7213 */ /* 0x000fc40000000000 */
[----:B------:R-:W-:Y:S01]  /*0770*/  IABS R29, R34 ;  /* 0x00000022001d7213 */ /* 0x000fe20000000000 */
[----:B------:R-:W-:Y:S01]  /*0780*/  @!P3 IMAD.MOV R19, RZ, RZ, -R19 ;  /* 0x000000ffff13b224 */ /* 0x000fe200078e0a13 */
[----:B------:R-:W-:Y:S01]  /*0790*/  LOP3.LUT R35, R17, 0x10, R20, 0xfe, !PT ;  /* 0x0000001011237812 */ /* 0x000fe200078efe14 */
[C---:B------:R-:W-:Y:S01]  /*07a0*/  IMAD.HI.U32 R14, R15.reuse, R27, RZ ;  /* 0x0000001b0f0e7227 */ /* 0x040fe200078e00ff */
[----:B------:R-:W-:Y:S02]  /*07b0*/  LOP3.LUT R9, R26, R21, RZ, 0xfc, !PT ;  /* 0x000000151a097212 */ /* 0x000fe400078efcff */
[-C--:B------:R-:W-:Y:S01]  /*07c0*/  LOP3.LUT R8, R12, R23.reuse, RZ, 0xfc, !PT ;  /* 0x000000170c087212 */ /* 0x080fe200078efcff */
[----:B------:R-:W-:Y:S01]  /*07d0*/  IMAD.MOV R21, RZ, RZ, -R14 ;  /* 0x000000ffff157224 */ /* 0x000fe200078e0a0e */
[-C--:B------:R-:W-:Y:S02]  /*07e0*/  LOP3.LUT R12, R28, R23.reuse, RZ, 0xfc, !PT ;  /* 0x000000171c0c7212 */ /* 0x080fe400078efcff */
[----:B------:R-:W-:Y:S01]  /*07f0*/  LOP3.LUT R14, R30, R23, RZ, 0xfc, !PT ;  /* 0x000000171e0e7212 */ /* 0x000fe200078efcff */
[----:B------:R-:W-:Y:S01]  /*0800*/  IMAD R27, R18, R21, R27 ;  /* 0x00000015121b7224 */ /* 0x000fe200078e021b */
[----:B------:R-:W-:Y:S01]  /*0810*/  SEL R22, R22, R19, !P0 ;  /* 0x0000001316167207 */ /* 0x000fe20004000000 */
[----:B------:R-:W-:Y:S01]  /*0820*/  IMAD.HI.U32 R19, R15, R29, RZ ;  /* 0x0000001d0f137227 */ /* 0x000fe200078e00ff */
[----:B------:R-:W-:-:S02]  /*0830*/  IABS R23, R35 ;  /* 0x0000002300177213 */ /* 0x000fc40000000000 */
[----:B------:R-:W-:Y:S01]  /*0840*/  LOP3.LUT R30, R17, 0x18, R20, 0xfe, !PT ;  /* 0x00000018111e7812 */ /* 0x000fe200078efe14 */
[----:B------:R-:W-:Y:S01]  /*0850*/  IMAD.MOV R19, RZ, RZ, -R19 ;  /* 0x000000ffff137224 */ /* 0x000fe200078e0a13 */
[----:B------:R-:W-:Y:S01]  /*0860*/  LOP3.LUT R38, R17, 0x28, R20, 0xfe, !PT ;  /* 0x0000002811267812 */ /* 0x000fe200078efe14 */
[C---:B------:R-:W-:Y:S01]  /*0870*/  IMAD.HI.U32 R21, R15.reuse, R23, RZ ;  /* 0x000000170f157227 */ /* 0x040fe200078e00ff */
[----:B------:R-:W-:Y:S02]  /*0880*/  IABS R25, R30 ;  /* 0x0000001e00197213 */ /* 0x000fe40000000000 */
[----:B------:R-:W-:Y:S01]  /*0890*/  IABS R28, R38 ;  /* 0x00000026001c7213 */ /* 0x000fe20000000000 */
[C---:B------:R-:W-:Y:S01]  /*08a0*/  IMAD R29, R18.reuse, R19, R29 ;  /* 0x00000013121d7224 */ /* 0x040fe200078e021d */
[C---:B------:R-:W-:Y:S01]  /*08b0*/  ISETP.GT.U32.AND P1, PT, R18.reuse, R27, PT ;  /* 0x0000001b1200720c */ /* 0x040fe20003f24070 */
[----:B------:R-:W-:Y:S01]  /*08c0*/  IMAD.MOV R21, RZ, RZ, -R21 ;  /* 0x000000ffff157224 */ /* 0x000fe200078e0a15 */
[----:B------:R-:W-:Y:S01]  /*08d0*/  LOP3.LUT R39, R17, 0x30, R20, 0xfe, !PT ;  /* 0x0000003011277812 */ /* 0x000fe200078efe14 */
[----:B------:R-:W-:Y:S01]  /*08e0*/  IMAD.HI.U32 R24, R15, R28, RZ ;  /* 0x0000001c0f187227 */ /* 0x000fe200078e00ff */
[----:B------:R-:W-:-:S02]  /*08f0*/  ISETP.GT.U32.AND P2, PT, R18, R29, PT ;  /* 0x0000001d1200720c */ /* 0x000fc40003f44070 */
[----:B------:R-:W-:Y:S01]  /*0900*/  LOP3.LUT R37, R17, 0x20, R20, 0xfe, !PT ;  /* 0x0000002011257812 */ /* 0x000fe200078efe14 */
[C---:B------:R-:W-:Y:S01]  /*0910*/  IMAD R19, R18.reuse, R21, R23 ;  /* 0x0000001512137224 */ /* 0x040fe200078e0217 */
[----:B------:R-:W-:Y:S01]  /*0920*/  LOP3.LUT R36, R17, 0x38, R20, 0xfe, !PT ;  /* 0x0000003811247812 */ /* 0x000fe200078efe14 */
[----:B------:R-:W-:Y:S01]  /*0930*/  IMAD.HI.U32 R21, R15, R25, RZ ;  /* 0x000000190f157227 */ /* 0x000fe200078e00ff */
[----:B------:R-:W-:Y:S02]  /*0940*/  IABS R26, R37 ;  /* 0x00000025001a7213 */ /* 0x000fe40000000000 */
[C---:B------:R-:W-:Y:S01]  /*0950*/  ISETP.GT.U32.AND P5, PT, R18.reuse, R19, PT ;  /* 0x000000131200720c */ /* 0x040fe20003fa4070 */
[----:B------:R-:W-:Y:S01]  /*0960*/  IMAD.MOV R21, RZ, RZ, -R21 ;  /* 0x000000ffff157224 */ /* 0x000fe200078e0a15 */
[----:B------:R-:W-:Y:S01]  /*0970*/  IABS R33, R36 ;  /* 0x0000002400217213 */ /* 0x000fe20000000000 */
[----:B------:R-:W-:Y:S01]  /*0980*/  IMAD.MOV R31, RZ, RZ, -R24 ;  /* 0x000000ffff1f7224 */ /* 0x000fe200078e0a18 */
[----:B------:R-:W-:Y:S01]  /*0990*/  IABS R24, R39 ;  /* 0x0000002700187213 */ /* 0x000fe20000000000 */
[----:B------:R-:W-:Y:S01]  /*09a0*/  IMAD R21, R18, R21, R25 ;  /* 0x0000001512157224 */ /* 0x000fe200078e0219 */
[----:B------:R-:W-:Y:S01]  /*09b0*/  ISETP.GE.AND P4, PT, R32, RZ, PT ;  /* 0x000000ff2000720c */ /* 0x000fe20003f86270 */
[C---:B------:R-:W-:Y:S01]  /*09c0*/  IMAD R25, R18.reuse, R31, R28 ;  /* 0x0000001f12197224 */ /* 0x040fe200078e021c */
[----:B------:R-:W-:Y:S01]  /*09d0*/  LEA R68, R9, UR10, 0x1 ;  /* 0x0000000a09447c11 */ /* 0x000fe2000f8e08ff */
[--C-:B------:R-:W-:Y:S01]  /*09e0*/  @!P2 IMAD.IADD R29, R29, 0x1, -R18.reuse ;  /* 0x000000011d1da824 */ /* 0x100fe200078e0a12 */
[C---:B------:R-:W-:Y:S01]  /*09f0*/  ISETP.GT.U32.AND P0, PT, R18.reuse, R21, PT ;  /* 0x000000151200720c */ /* 0x040fe20003f04070 */
[----:B------:R-:W-:Y:S01]  /*0a00*/  @!P1 IMAD.IADD R27, R27, 0x1, -R18 ;  /* 0x000000011b1b9824 */ /* 0x000fe200078e0a12 */
[C---:B------:R-:W-:Y:S01]  /*0a10*/  ISETP.GT.U32.AND P1, PT, R18.reuse, R25, PT ;  /* 0x000000191200720c */ /* 0x040fe20003f24070 */
[----:B------:R-:W-:Y:S01]  /*0a20*/  IMAD.MOV.U32 R31, RZ, RZ, R24 ;  /* 0x000000ffff1f7224 */ /* 0x000fe200078e0018 */
[----:B------:R-:W-:Y:S01]  /*0a30*/  ISETP.GT.U32.AND P2, PT, R18, R29, PT ;  /* 0x0000001d1200720c */ /* 0x000fe20003f44070 */
[----:B------:R-:W-:Y:S01]  /*0a40*/  @!P5 IMAD.IADD R19, R19, 0x1, -R18 ;  /* 0x000000011313d824 */ /* 0x000fe200078e0a12 */
[----:B------:R-:W-:Y:S01]  /*0a50*/  ISETP.GE.AND P5, PT, R34, RZ, PT ;  /* 0x000000ff2200720c */ /* 0x000fe20003fa6270 */
[----:B------:R-:W-:Y:S01]  /*0a60*/  IMAD.HI.U32 R23, R15, R26, RZ ;  /* 0x0000001a0f177227 */ /* 0x000fe200078e00ff */
[----:B------:R-:W-:-:S02]  /*0a70*/  ISETP.GT.U32.AND P6, PT, R18, R27, PT ;  /* 0x0000001b1200720c */ /* 0x000fc40003fc4070 */
[----:B------:R-:W-:Y:S01]  /*0a80*/  LEA R40, R11, UR10, 0x1 ;  /* 0x0000000a0b287c11 */ /* 0x000fe2000f8e08ff */
[----:B------:R-:W-:Y:S01]  /*0a90*/  IMAD.HI.U32 R24, R15, R31, RZ ;  /* 0x0000001f0f187227 */ /* 0x000fe200078e00ff */
[----:B------:R-:W-:Y:S02]  /*0aa0*/  LEA R47, R6, UR10, 0x1 ;  /* 0x0000000a062f7c11 */ /* 0x000fe4000f8e08ff */
[----:B------:R-:W-:Y:S01]  /*0ab0*/  LEA R42, R12, UR10, 0x1 ;  /* 0x0000000a0c2a7c11 */ /* 0x000fe2000f8e08ff */
[----:B------:R-:W-:Y:S02]  /*0ac0*/  IMAD.MOV R23, RZ, RZ, -R23 ;  /* 0x000000ffff177224 */ /* 0x000fe400078e0a17 */
[----:B------:R-:W-:Y:S02]  /*0ad0*/  IMAD.MOV R24, RZ, RZ, -R24 ;  /* 0x000000ffff187224 */ /* 0x000fe400078e0a18 */
[----:B------:R-:W-:Y:S01]  /*0ae0*/  @!P0 IMAD.IADD R21, R21, 0x1, -R18 ;  /* 0x0000000115158824 */ /* 0x000fe200078e0a12 */
[----:B------:R-:W-:Y:S01]  /*0af0*/  ISETP.GE.AND P0, PT, R35, RZ, PT ;  /* 0x000000ff2300720c */ /* 0x000fe20003f06270 */
[----:B------:R-:W-:-:S02]  /*0b00*/  IMAD R23, R18, R23, R26 ;  /* 0x0000001712177224 */ /* 0x000fc400078e021a */
[C---:B------:R-:W-:Y:S02]  /*0b10*/  IMAD R31, R18.reuse, R24, R31 ;  /* 0x00000018121f7224 */ /* 0x040fe400078e021f */
[--C-:B------:R-:W-:Y:S01]  /*0b20*/  @!P1 IMAD.IADD R25, R25, 0x1, -R18.reuse ;  /* 0x0000000119199824 */ /* 0x100fe200078e0a12 */
[C---:B------:R-:W-:Y:S01]  /*0b30*/  ISETP.GT.U32.AND P1, PT, R18.reuse, R21, PT ;  /* 0x000000151200720c */ /* 0x040fe20003f24070 */
[----:B------:R-:W-:Y:S01]  /*0b40*/  @!P2 IMAD.IADD R29, R29, 0x1, -R18 ;  /* 0x000000011d1da824 */ /* 0x000fe200078e0a12 */
[----:B------:R-:W-:Y:S01]  /*0b50*/  ISETP.GT.U32.AND P3, PT, R18, R23, PT ;  /* 0x000000171200720c */ /* 0x000fe20003f64070 */
[----:B------:R-:W-:-:S04]  /*0b60*/  IMAD.HI.U32 R15, R15, R33, RZ ;  /* 0x000000210f0f7227 */ /* 0x000fc800078e00ff */
[----:B------:R-:W-:Y:S01]  /*0b70*/  @!P5 IMAD.MOV R29, RZ, RZ, -R29 ;  /* 0x000000ffff1dd224 */ /* 0x000fe200078e0a1d */
[C---:B------:R-:W-:Y:S01]  /*0b80*/  ISETP.GT.U32.AND P5, PT, R18.reuse, R31, PT ;  /* 0x0000001f1200720c */ /* 0x040fe20003fa4070 */
[----:B------:R-:W-:Y:S02]  /*0b90*/  IMAD.MOV R15, RZ, RZ, -R15 ;  /* 0x000000ffff0f7224 */ /* 0x000fe400078e0a0f */
[--C-:B------:R-:W-:Y:S01]  /*0ba0*/  @!P6 IMAD.IADD R27, R27, 0x1, -R18.reuse ;  /* 0x000000011b1be824 */ /* 0x100fe200078e0a12 */
[C---:B------:R-:W-:Y:S01]  /*0bb0*/  ISETP.GT.U32.AND P6, PT, R18.reuse, R19, PT ;  /* 0x000000131200720c */ /* 0x040fe20003fc4070 */
[C---:B------:R-:W-:Y:S02]  /*0bc0*/  IMAD R33, R18.reuse, R15, R33 ;  /* 0x0000000f12217224 */ /* 0x040fe400078e0221 */
[--C-:B------:R-:W-:Y:S02]  /*0bd0*/  @!P1 IMAD.IADD R21, R21, 0x1, -R18.reuse ;  /* 0x0000000115159824 */ /* 0x100fe400078e0a12 */
[--C-:B------:R-:W-:Y:S01]  /*0be0*/  @!P3 IMAD.IADD R23, R23, 0x1, -R18.reuse ;  /* 0x000000011717b824 */ /* 0x100fe200078e0a12 */
[----:B------:R-:W-:Y:S01]  /*0bf0*/  ISETP.GT.U32.AND P1, PT, R18, R33, PT ;  /* 0x000000211200720c */ /* 0x000fe20003f24070 */
[----:B------:R-:W-:Y:S01]  /*0c00*/  IMAD.SHL.U32 R15, R22, 0x20, RZ ;  /* 0x00000020160f7824 */ /* 0x000fe200078e00ff */
[C---:B------:R-:W-:Y:S01]  /*0c10*/  ISETP.GT.U32.AND P3, PT, R18.reuse, R25, PT ;  /* 0x000000191200720c */ /* 0x040fe20003f64070 */
[--C-:B------:R-:W-:Y:S01]  /*0c20*/  @!P5 IMAD.IADD R31, R31, 0x1, -R18.reuse ;  /* 0x000000011f1fd824 */ /* 0x100fe200078e0a12 */
[----:B------:R-:W-:Y:S01]  /*0c30*/  ISETP.GT.U32.AND P2, PT, R18, R23, PT ;  /* 0x000000171200720c */ /* 0x000fe20003f44070 */
[----:B------:R-:W-:Y:S01]  /*0c40*/  @!P4 IMAD.MOV R27, RZ, RZ, -R27 ;  /* 0x000000ffff1bc224 */ /* 0x000fe200078e0a1b */
[----:B------:R-:W-:Y:S01]  /*0c50*/  ISETP.GE.AND P4, PT, R30, RZ, PT ;  /* 0x000000ff1e00720c */ /* 0x000fe20003f86270 */
[----:B------:R-:W-:Y:S01]  /*0c60*/  @!P6 IMAD.IADD R19, R19, 0x1, -R18 ;  /* 0x000000011313e824 */ /* 0x000fe200078e0a12 */
[----:B------:R-:W-:-:S02]  /*0c70*/  ISETP.GT.U32.AND P5, PT, R18, R31, PT ;  /* 0x0000001f1200720c */ /* 0x000fc40003fa4070 */
[----:B------:R-:W-:Y:S01]  /*0c80*/  ISETP.GE.AND P6, PT, R37, RZ, PT ;  /* 0x000000ff2500720c */ /* 0x000fe20003fc6270 */
[----:B------:R-:W-:Y:S01]  /*0c90*/  @!P0 IMAD.MOV R19, RZ, RZ, -R19 ;  /* 0x000000ffff138224 */ /* 0x000fe200078e0a13 */
[----:B------:R-:W-:Y:S01]  /*0ca0*/  LOP3.LUT R28, R15, R20, RZ, 0xfc, !PT ;  /* 0x000000140f1c7212 */ /* 0x000fe200078efcff */
[--C-:B------:R-:W-:Y:S01]  /*0cb0*/  @!P1 IMAD.IADD R33, R33, 0x1, -R18.reuse ;  /* 0x0000000121219824 */ /* 0x100fe200078e0a12 */
[----:B------:R-:W-:Y:S01]  /*0cc0*/  LOP3.LUT R30, R15, 0x8, R20, 0xfe, !PT ;  /* 0x000000080f1e7812 */ /* 0x000fe200078efe14 */
[--C-:B------:R-:W-:Y:S01]  /*0cd0*/  @!P3 IMAD.IADD R25, R25, 0x1, -R18.reuse ;  /* 0x000000011919b824 */ /* 0x100fe200078e0a12 */
[----:B------:R-:W-:Y:S01]  /*0ce0*/  ISETP.GE.AND P3, PT, R39, RZ, PT ;  /* 0x000000ff2700720c */ /* 0x000fe20003f66270 */
[----:B------:R-:W-:Y:S01]  /*0cf0*/  @!P2 IMAD.IADD R23, R23, 0x1, -R18 ;  /* 0x000000011717a824 */ /* 0x000fe200078e0a12 */
[----:B------:R-:W-:Y:S01]  /*0d00*/  ISETP.GT.U32.AND P1, PT, R18, R33, PT ;  /* 0x000000211200720c */ /* 0x000fe20003f24070 */
[----:B------:R-:W-:Y:S01]  /*0d10*/  IMAD.HI R22, R30, 0x2aaaaaab, RZ ;  /* 0x2aaaaaab1e167827 */ /* 0x000fe200078e02ff */
[----:B------:R-:W-:-:S02]  /*0d20*/  ISETP.GE.AND P2, PT, R38, RZ, PT ;  /* 0x000000ff2600720c */ /* 0x000fc40003f46270 */
[----:B------:R-:W-:Y:S01]  /*0d30*/  LOP3.LUT R32, R15, 0x10, R20, 0xfe, !PT ;  /* 0x000000100f207812 */ /* 0x000fe200078efe14 */
[----:B------:R-:W-:Y:S01]  /*0d40*/  @!P5 IMAD.IADD R31, R31, 0x1, -R18 ;  /* 0x000000011f1fd824 */ /* 0x000fe200078e0a12 */
[----:B------:R-:W-:Y:S01]  /*0d50*/  LOP3.LUT R34, R15, 0x18, R20, 0xfe, !PT ;  /* 0x000000180f227812 */ /* 0x000fe200078efe14 */
[----:B------:R-:W-:Y:S01]  /*0d60*/  IMAD.HI R20, R28, 0x2aaaaaab, RZ ;  /* 0x2aaaaaab1c147827 */ /* 0x000fe200078e02ff */
[----:B------:R-:W-:Y:S02]  /*0d70*/  ISETP.GE.AND P5, PT, R36, RZ, PT ;  /* 0x000000ff2400720c */ /* 0x000fe40003fa6270 */
[----:B------:R-:W-:Y:S01]  /*0d80*/  SHF.R.U32.HI R37, RZ, 0x1f, R22 ;  /* 0x0000001fff257819 */ /* 0x000fe20000011616 */
[----:B------:R-:W-:Y:S01]  /*0d90*/  IMAD.HI R24, R32, 0x2aaaaaab, RZ ;  /* 0x2aaaaaab20187827 */ /* 0x000fe200078e02ff */
[----:B------:R-:W-:Y:S02]  /*0da0*/  SHF.R.U32.HI R35, RZ, 0x1f, R20 ;  /* 0x0000001fff237819 */ /* 0x000fe40000011614 */
[----:B------:R-:W-:Y:S01]  /*0db0*/  LEA.HI R37, R22, R37, RZ, 0x15 ;  /* 0x0000002516257211 */ /* 0x000fe200078fa8ff */
[----:B------:R-:W-:Y:S01]  /*0dc0*/  IMAD.HI R26, R34, 0x2aaaaaab, RZ ;  /* 0x2aaaaaab221a7827 */ /* 0x000fe200078e02ff */
[----:B------:R-:W-:-:S02]  /*0dd0*/  SHF.R.U32.HI R39, RZ, 0x1f, R24 ;  /* 0x0000001fff277819 */ /* 0x000fc40000011618 */
[----:B------:R-:W-:Y:S01]  /*0de0*/  LEA.HI R35, R20, R35, RZ, 0x15 ;  /* 0x0000002314237211 */ /* 0x000fe200078fa8ff */
[----:B------:R-:W-:Y:S01]  /*0df0*/  @!P1 IMAD.IADD R33, R33, 0x1, -R18 ;  /* 0x0000000121219824 */ /* 0x000fe200078e0a12 */
[----:B------:R-:W-:Y:S01]  /*0e00*/  SHF.R.U32.HI R41, RZ, 0x1f, R26 ;  /* 0x0000001fff297819 */ /* 0x000fe2000001161a */
[----:B------:R-:W-:Y:S01]  /*0e10*/  @!P4 IMAD.MOV R21, RZ, RZ, -R21 ;  /* 0x000000ffff15c224 */ /* 0x000fe200078e0a15 */
[----:B------:R-:W-:Y:S01]  /*0e20*/  ISETP.NE.AND P1, PT, R0, RZ, PT ;  /* 0x000000ff0000720c */ /* 0x000fe20003f25270 */
[----:B------:R-:W-:Y:S01]  /*0e30*/  @!P6 IMAD.MOV R23, RZ, RZ, -R23 ;  /* 0x000000ffff17e224 */ /* 0x000fe200078e0a17 */
[----:B------:R-:W-:Y:S01]  /*0e40*/  LOP3.LUT R18, RZ, R0, RZ, 0x33, !PT ;  /* 0x00000000ff127212 */ /* 0x000fe200078e33ff */
[----:B------:R-:W-:Y:S01]  /*0e50*/  @!P2 IMAD.MOV R25, RZ, RZ, -R25 ;  /* 0x000000ffff19a224 */ /* 0x000fe200078e0a19 */
[----:B------:R-:W-:Y:S01]  /*0e60*/  LEA.HI R39, R24, R39, RZ, 0x15 ;  /* 0x0000002718277211 */ /* 0x000fe200078fa8ff */
[----:B------:R-:W-:Y:S01]  /*0e70*/  @!P3 IMAD.MOV R31, RZ, RZ, -R31 ;  /* 0x000000ffff1fb224 */ /* 0x000fe200078e0a1f */
[----:B------:R-:W-:Y:S01]  /*0e80*/  LEA.HI R41, R26, R41, RZ, 0x15 ;  /* 0x000000291a297211 */ /* 0x000fe200078fa8ff */
[----:B------:R-:W-:Y:S01]  /*0e90*/  @!P5 IMAD.MOV R33, RZ, RZ, -R33 ;  /* 0x000000ffff21d224 */ /* 0x000fe200078e0a21 */
[C---:B------:R-:W-:Y:S01]  /*0ea0*/  SEL R22, R18.reuse, R19, !P1 ;  /* 0x0000001312167207 */ /* 0x040fe20004800000 */
[----:B------:R-:W-:Y:S01]  /*0eb0*/  IMAD R35, R35, -0x3000, R28 ;  /* 0xffffd00023237824 */ /* 0x000fe200078e021c */
[C---:B------:R-:W-:Y:S01]  /*0ec0*/  SEL R24, R18.reuse, R21, !P1 ;  /* 0x0000001512187207 */ /* 0x040fe20004800000 */
[----:B------:R-:W-:Y:S01]  /*0ed0*/  IMAD R37, R37, -0x3000, R30 ;  /* 0xffffd00025257824 */ /* 0x000fe200078e021e */
[C---:B------:R-:W-:Y:S01]  /*0ee0*/  SEL R20, R18.reuse, R27, !P1 ;  /* 0x0000001b12147207 */ /* 0x040fe20004800000 */
[----:B------:R-:W-:Y:S01]  /*0ef0*/  IMAD R39, R39, -0x3000, R32 ;  /* 0xffffd00027277824 */ /* 0x000fe200078e0220 */
[C---:B------:R-:W-:Y:S01]  /*0f00*/  SEL R29, R18.reuse, R29, !P1 ;  /* 0x0000001d121d7207 */ /* 0x040fe20004800000 */
[----:B------:R-:W-:Y:S01]  /*0f10*/  IMAD R41, R41, -0x3000, R34 ;  /* 0xffffd00029297824 */ /* 0x000fe200078e0222 */
[----:B------:R-:W-:Y:S01]  /*0f20*/  SEL R23, R18, R23, !P1 ;  /* 0x0000001712177207 */ /* 0x000fe20004800000 */
[----:B------:R-:W-:Y:S01]  /*0f30*/  IMAD R21, R22, 0xc00, RZ ;  /* 0x00000c0016157824 */ /* 0x000fe200078e02ff */
[----:B------:R-:W-:Y:S01]  /*0f40*/  SEL R25, R18, R25, !P1 ;  /* 0x0000001912197207 */ /* 0x000fe20004800000 */
[----:B------:R-:W-:Y:S01]  /*0f50*/  IMAD R22, R24, 0xc00, RZ ;  /* 0x00000c0018167824 */ /* 0x000fe200078e02ff */
[----:B------:R-:W-:Y:S01]  /*0f60*/  SEL R31, R18, R31, !P1 ;  /* 0x0000001f121f7207 */ /* 0x000fe20004800000 */
[----:B------:R-:W-:Y:S01]  /*0f70*/  IMAD R19, R20, 0xc00, RZ ;  /* 0x00000c0014137824 */ /* 0x000fe200078e02ff */
[----:B------:R-:W-:Y:S01]  /*0f80*/  SEL R18, R18, R33, !P1 ;  /* 0x0000002112127207 */ /* 0x000fe20004800000 */
[----:B------:R-:W-:-:S02]  /*0f90*/  IMAD R24, R25, 0xc00, RZ ;  /* 0x00000c0019187824 */ /* 0x000fc400078e02ff */
[----:B------:R-:W-:Y:S02]  /*0fa0*/  IMAD.SHL.U32 R27, R16, 0x8, RZ ;  /* 0x00000008101b7824 */ /* 0x000fe400078e00ff */
[----:B------:R-:W-:Y:S02]  /*0fb0*/  IMAD R32, R41, 0xc00, RZ ;  /* 0x00000c0029207824 */ /* 0x000fe400078e02ff */
[----:B------:R-:W-:Y:S01]  /*0fc0*/  IMAD R26, R35, 0xc00, RZ ;  /* 0x00000c00231a7824 */ /* 0x000fe200078e02ff */
[C-C-:B------:R-:W-:Y:S01]  /*0fd0*/  IADD3 R48, R46.reuse, R21, R27.reuse ;  /* 0x000000152e307210 */ /* 0x140fe20007ffe01b */
        /* <DEDUP_REMOVED lines=9> */
[--C-:B------:R-:W-:Y:S01]  /*1070*/  IADD3 R16, R46, R20, R27.reuse ;  /* 0x000000142e107210 */ /* 0x100fe20007ffe01b */
[----:B------:R-:W-:Y:S01]  /*1080*/  IMAD R18, R18, 0xc00, RZ ;  /* 0x00000c0012127824 */ /* 0x000fe200078e02ff */
[----:B------:R-:W-:-:S02]  /*1090*/  IADD3 R53, R46, R22, R27 ;  /* 0x000000162e357210 */ /* 0x000fc40007ffe01b */
[C-C-:B------:R-:W-:Y:S02]  /*10a0*/  IADD3 R51, R46.reuse, R23, R27.reuse ;  /* 0x000000172e337210 */ /* 0x140fe40007ffe01b */
[C-C-:B------:R-:W-:Y:S02]  /*10b0*/  IADD3 R50, R46.reuse, R24, R27.reuse ;  /* 0x000000182e327210 */ /* 0x140fe40007ffe01b */
[C-C-:B------:R-:W-:Y:S02]  /*10c0*/  IADD3 R52, R46.reuse, R25, R27.reuse ;  /* 0x000000192e347210 */ /* 0x140fe40007ffe01b */
[C-C-:B------:R-:W-:Y:S02]  /*10d0*/  IADD3 R41, R46.reuse, R18, R27.reuse ;  /* 0x000000122e297210 */ /* 0x140fe40007ffe01b */
[----:B------:R-:W-:Y:S02]  /*10e0*/  IADD3 R46, R46, R19, R27 ;  /* 0x000000132e2e7210 */ /* 0x000fe40007ffe01b */
[----:B------:R-:W-:-:S02]  /*10f0*/  LOP3.LUT R27, R27, 0x38, R67, 0xf8, !PT ;  /* 0x000000381b1b7812 */ /* 0x000fc400078ef843 */
[----:B------:R-:W-:Y:S02]  /*1100*/  LOP3.LUT R67, R67, 0x18, RZ, 0xc0, !PT ;  /* 0x0000001843437812 */ /* 0x000fe400078ec0ff */
[-C--:B------:R-:W-:Y:S02]  /*1110*/  LOP3.LUT R43, R23, R27.reuse, RZ, 0xfc, !PT ;  /* 0x0000001b172b7212 */ /* 0x080fe400078efcff */
[-C--:B------:R-:W-:Y:S02]  /*1120*/  LOP3.LUT R23, R19, R27.reuse, RZ, 0xfc, !PT ;  /* 0x0000001b13177212 */ /* 0x080fe400078efcff */
[-C--:B------:R-:W-:Y:S02]  /*1130*/  LOP3.LUT R39, R20, R27.reuse, RZ, 0xfc, !PT ;  /* 0x0000001b14277212 */ /* 0x080fe400078efcff */
[-C--:B------:R-:W-:Y:S02]  /*1140*/  LOP3.LUT R21, R21, R27.reuse, RZ, 0xfc, !PT ;  /* 0x0000001b15157212 */ /* 0x080fe400078efcff */
[-C--:B------:R-:W-:Y:S01]  /*1150*/  LOP3.LUT R37, R22, R27.reuse, RZ, 0xfc, !PT ;  /* 0x0000001b16257212 */ /* 0x080fe200078efcff */
[----:B-1---5:R-:W-:Y:S01]  /*1160*/  IMAD.WIDE R22, R23, 0x2, R56 ;  /* 0x0000000217167825 */ /* 0x022fe200078e0238 */
[----:B------:R-:W-:-:S02]  /*1170*/  LOP3.LUT R55, R24, R27, RZ, 0xfc, !PT ;  /* 0x0000001b18377212 */ /* 0x000fc400078efcff */
[-C--:B------:R-:W-:Y:S01]  /*1180*/  LOP3.LUT R45, R25, R27.reuse, RZ, 0xfc, !PT ;  /* 0x0000001b192d7212 */ /* 0x080fe200078efcff */
[--C-:B------:R-:W-:Y:S01]  /*1190*/  IMAD.WIDE R38, R39, 0x2, R56.reuse ;  /* 0x0000000227267825 */ /* 0x100fe200078e0238 */
[-C--:B------:R-:W-:Y:S01]  /*11a0*/  LOP3.LUT R69, R18, R27.reuse, RZ, 0xfc, !PT ;  /* 0x0000001b12457212 */ /* 0x080fe200078efcff */
[----:B------:R-:W-:Y:S01]  /*11b0*/  @!PT LDS RZ, [RZ] ;  /* 0x00000000fffff984 */ /* 0x000fe20000000800 */
[----:B------:R-:W-:Y:S01]  /*11c0*/  @!PT LDS RZ, [RZ] ;  /* 0x00000000fffff984 */ /* 0x000fe20000000800 */
[----:B------:R-:W-:Y:S01]  /*11d0*/  @!PT LDS RZ, [RZ] ;  /* 0x00000000fffff984 */ /* 0x000fe20000000800 */
[----:B------:R-:W-:Y:S01]  /*11e0*/  LDGSTS.E.BYPASS.128 [R66], desc[UR14][R22.64] ;  /* 0x0000000016427fae */ /* 0x000fe2000b901c4e */
[-C--:B------:R-:W-:Y:S01]  /*11f0*/  LOP3.LUT R35, R26, R27.reuse, RZ, 0xfc, !PT ;  /* 0x0000001b1a237212 */ /* 0x080fe200078efcff */
[--C-:B------:R-:W-:Y:S01]  /*1200*/  IMAD.WIDE R24, R21, 0x2, R56.reuse ;  /* 0x0000000215187825 */ /* 0x100fe200078e0238 */
[-C--:B------:R-:W-:Y:S01]  /*1210*/  LOP3.LUT R29, R28, R27.reuse, RZ, 0xfc, !PT ;  /* 0x0000001b1c1d7212 */ /* 0x080fe200078efcff */
[----:B------:R-:W-:Y:S01]  /*1220*/  LDGSTS.E.BYPASS.128 [R68], desc[UR14][R38.64] ;  /* 0x0000000026447fae */ /* 0x000fe2000b901c4e */
[-C--:B------:R-:W-:Y:S01]  /*1230*/  LOP3.LUT R31, R32, R27.reuse, RZ, 0xfc, !PT ;  /* 0x0000001b201f7212 */ /* 0x080fe200078efcff */
[--C-:B------:R-:W-:Y:S01]  /*1240*/  IMAD.WIDE R20, R37, 0x2, R56.reuse ;  /* 0x0000000225147825 */ /* 0x100fe200078e0238 */
[----:B------:R-:W-:Y:S01]  /*1250*/  LOP3.LUT R33, R30, R27, RZ, 0xfc, !PT ;  /* 0x0000001b1e217212 */ /* 0x000fe200078efcff */
[----:B------:R-:W-:Y:S02]  /*1260*/  LDGSTS.E.BYPASS.128 [R40], desc[UR14][R24.64] ;  /* 0x0000000018287fae */ /* 0x000fe4000b901c4e */
[--C-:B------:R-:W-:Y:S01]  /*1270*/  IMAD.WIDE R18, R43, 0x2, R56.reuse ;  /* 0x000000022b127825 */ /* 0x100fe200078e0238 */
[----:B------:R-:W-:Y:S01]  /*1280*/  LEA R43, R10, UR10, 0x1 ;  /* 0x0000000a0a2b7c11 */ /* 0x000fe2000f8e08ff */
[----:B------:R-:W-:Y:S02]  /*1290*/  LDGSTS.E.BYPASS.128 [R62], desc[UR14][R20.64] ;  /* 0x00000000143e7fae */ /* 0x000fe4000b901c4e */
[----:B------:R-:W-:-:S02]  /*12a0*/  IMAD.WIDE R54, R55, 0x2, R56 ;  /* 0x0000000237367825 */ /* 0x000fc400078e0238 */
[----:B------:R-:W-:Y:S02]  /*12b0*/  LDGSTS.E.BYPASS.128 [R60], desc[UR14][R18.64] ;  /* 0x00000000123c7fae */ /* 0x000fe4000b901c4e */
[--C-:B------:R-:W-:Y:S01]  /*12c0*/  IMAD.WIDE R36, R45, 0x2, R56.reuse ;  /* 0x000000022d247825 */ /* 0x100fe200078e0238 */
[----:B------:R-:W-:Y:S01]  /*12d0*/  LEA R45, R8, UR10, 0x1 ;  /* 0x0000000a082d7c11 */ /* 0x000fe2000f8e08ff */
[----:B------:R-:W-:Y:S02]  /*12e0*/  LDGSTS.E.BYPASS.128 [R58], desc[UR14][R54.64] ;  /* 0x00000000363a7fae */ /* 0x000fe4000b901c4e */
[----:B------:R-:W-:Y:S01]  /*12f0*/  IMAD.WIDE R26, R69, 0x2, R56 ;  /* 0x00000002451a7825 */ /* 0x000fe200078e0238 */
[----:B------:R-:W-:Y:S01]  /*1300*/  LEA R69, R14, UR10, 0x1 ;  /* 0x0000000a0e457c11 */ /* 0x000fe2000f8e08ff */
[----:B------:R-:W-:Y:S02]  /*1310*/  LDGSTS.E.BYPASS.128 [R49], desc[UR14][R36.64] ;  /* 0x0000000024317fae */ /* 0x000fe4000b901c4e */
[----:B------:R-:W-:-:S02]  /*1320*/  IMAD.WIDE R34, R35, 0x2, R64 ;  /* 0x0000000223227825 */ /* 0x000fc400078e0240 */
[----:B------:R-:W-:Y:S02]  /*1330*/  LDGSTS.E.BYPASS.128 [R47], desc[UR14][R26.64] ;  /* 0x000000001a2f7fae */ /* 0x000fe4000b901c4e */
[--C-:B------:R-:W-:Y:S02]  /*1340*/  IMAD.WIDE R28, R29, 0x2, R64.reuse ;  /* 0x000000021d1c7825 */ /* 0x100fe400078e0240 */
[----:B------:R-:W0:Y:S02]  /*1350*/  LDGDEPBAR ;  /* 0x00000000000079af */ /* 0x000e240000000000 */
[--C-:B------:R-:W-:Y:S02]  /*1360*/  IMAD.WIDE R32, R33, 0x2, R64.reuse ;  /* 0x0000000221207825 */ /* 0x100fe400078e0240 */
[----:B------:R-:W-:Y:S02]  /*1370*/  LDGSTS.E.BYPASS.128 [R45+0x14000], desc[UR14][R34.64] ;  /* 0x14000000222d7fae */ /* 0x000fe4000b901c4e */
[----:B------:R-:W-:-:S02]  /*1380*/  IMAD.WIDE R30, R31, 0x2, R64 ;  /* 0x000000021f1e7825 */ /* 0x000fc400078e0240 */
[----:B------:R-:W-:Y:S04]  /*1390*/  LDGSTS.E.BYPASS.128 [R43+0x14000], desc[UR14][R28.64] ;  /* 0x140000001c2b7fae */ /* 0x000fe8000b901c4e */
[----:B------:R-:W-:Y:S04]  /*13a0*/  LDGSTS.E.BYPASS.128 [R42+0x14000], desc[UR14][R32.64] ;  /* 0x14000000202a7fae */ /* 0x000fe8000b901c4e */
[----:B------:R-:W-:Y:S04]  /*13b0*/  LDGSTS.E.BYPASS.128 [R69+0x14000], desc[UR14][R30.64] ;  /* 0x140000001e457fae */ /* 0x000fe8000b901c4e */
[----:B------:R-:W0:Y:S01]  /*13c0*/  LDGDEPBAR ;  /* 0x00000000000079af */ /* 0x000e220000000000 */
[----:B------:R-:W-:Y:S06]  /*13d0*/  BAR.SYNC.DEFER_BLOCKING 0x0 ;  /* 0x0000000000007b1d */ /* 0x000fec0000010000 */
[----:B------:R-:W-:Y:S01]  /*13e0*/  @!PT LDS RZ, [RZ] ;  /* 0x00000000fffff984 */ /* 0x000fe20000000800 */
[----:B------:R-:W-:Y:S01]  /*13f0*/  @!PT LDS RZ, [RZ] ;  /* 0x00000000fffff984 */ /* 0x000fe20000000800 */
[----:B------:R-:W-:Y:S01]  /*1400*/  @!PT LDS RZ, [RZ] ;  /* 0x00000000fffff984 */ /* 0x000fe20000000800 */
[----:B------:R-:W-:Y:S04]  /*1410*/  LDGSTS.E.BYPASS.128 [R66+0x4000], desc[UR14][R22.64+0x100] ;  /* 0x0400010016427fae */ /* 0x000fe8000b901c4e */
[----:B------:R-:W-:Y:S04]  /*1420*/  LDGSTS.E.BYPASS.128 [R68+0x4000], desc[UR14][R38.64+0x100] ;  /* 0x0400010026447fae */ /* 0x000fe8000b901c4e */
[----:B------:R-:W-:Y:S04]  /*1430*/  LDGSTS.E.BYPASS.128 [R40+0x4000], desc[UR14][R24.64+0x100] ;  /* 0x0400010018287fae */ /* 0x000fe8000b901c4e */
[----:B------:R-:W-:Y:S04]  /*1440*/  LDGSTS.E.BYPASS.128 [R62+0x4000], desc[UR14][R20.64+0x100] ;  /* 0x04000100143e7fae */ /* 0x000fe8000b901c4e */
[----:B------:R-:W-:Y:S04]  /*1450*/  LDGSTS.E.BYPASS.128 [R60+0x4000], desc[UR14][R18.64+0x100] ;  /* 0x04000100123c7fae */ /* 0x000fe8000b901c4e */
[----:B------:R-:W-:Y:S04]  /*1460*/  LDGSTS.E.BYPASS.128 [R58+0x4000], desc[UR14][R54.64+0x100] ;  /* 0x04000100363a7fae */ /* 0x000fe8000b901c4e */
[----:B------:R-:W-:Y:S04]  /*1470*/  LDGSTS.E.BYPASS.128 [R49+0x4000], desc[UR14][R36.64+0x100] ;  /* 0x0400010024317fae */ /* 0x000fe8000b901c4e */
[----:B------:R-:W-:Y:S04]  /*1480*/  LDGSTS.E.BYPASS.128 [R47+0x4000], desc[UR14][R26.64+0x100] ;  /* 0x040001001a2f7fae */ /* 0x000fe8000b901c4e */
[----:B------:R-:W0:Y:S04]  /*1490*/  LDGDEPBAR ;  /* 0x00000000000079af */ /* 0x000e280000000000 */
[----:B------:R-:W-:Y:S04]  /*14a0*/  LDGSTS.E.BYPASS.128 [R45+0x16000], desc[UR14][R34.64+0x100] ;  /* 0x16000100222d7fae */ /* 0x000fe8000b901c4e */
        /* <DEDUP_REMOVED lines=26> */
[----:B------:R1:W-:Y:S04]  /*1650*/  LDGSTS.E.BYPASS.128 [R66+0xc000], desc[UR14][R22.64+0x300] ;  /* 0x0c00030016427fae */ /* 0x0003e8000b901c4e */
[----:B------:R2:W-:Y:S04]  /*1660*/  LDGSTS.E.BYPASS.128 [R68+0xc000], desc[UR14][R38.64+0x300] ;  /* 0x0c00030026447fae */ /* 0x0005e8000b901c4e */
[----:B------:R3:W-:Y:S01]  /*1670*/  LDGSTS.E.BYPASS.128 [R40+0xc000], desc[UR14][R24.64+0x300] ;  /* 0x0c00030018287fae */ /* 0x0007e2000b901c4e */
[----:B-1----:R-:W-:-:S03]  /*1680*/  SHF.R.U32.HI R22, RZ, 0x2, R2 ;  /* 0x00000002ff167819 */ /* 0x002fc60000011602 */
[----:B------:R1:W-:Y:S01]  /*1690*/  LDGSTS.E.BYPASS.128 [R62+0xc000], desc[UR14][R20.64+0x300] ;  /* 0x0c000300143e7fae */ /* 0x0003e2000b901c4e */
[----:B------:R-:W-:Y:S02]  /*16a0*/  SHF.R.U32.HI R66, RZ, 0x2, R2 ;  /* 0x00000002ff427819 */ /* 0x000fe40000011602 */
[----:B------:R-:W-:Y:S01]  /*16b0*/  SGXT.U32 R22, R22, 0x5 ;  /* 0x000000051616781a */ /* 0x000fe20000000000 */
[----:B------:R4:W-:Y:S01]  /*16c0*/  LDGSTS.E.BYPASS.128 [R60+0xc000], desc[UR14][R18.64+0x300] ;  /* 0x0c000300123c7fae */ /* 0x0009e2000b901c4e */
[--C-:B--2---:R-:W-:Y:S02]  /*16d0*/  IMAD.WIDE R38, R48, 0x2, R56.reuse ;  /* 0x0000000230267825 */ /* 0x104fe400078e0238 */
[----:B------:R-:W-:Y:S01]  /*16e0*/  LOP3.LUT R17, R22, R17, RZ, 0xfc, !PT ;  /* 0x0000001116117212 */ /* 0x000fe200078efcff */
[----:B------:R-:W-:Y:S01]  /*16f0*/  LDGSTS.E.BYPASS.128 [R58+0xc000], desc[UR14][R54.64+0x300] ;  /* 0x0c000300363a7fae */ /* 0x000fe2000b901c4e */
[----:B---3--:R-:W-:-:S03]  /*1700*/  IMAD.WIDE R40, R41, 0x2, R56 ;  /* 0x0000000229287825 */ /* 0x008fc600078e0238 */
[----:B------:R2:W-:Y:S01]  /*1710*/  LDGSTS.E.BYPASS.128 [R49+0xc000], desc[UR14][R36.64+0x300] ;  /* 0x0c00030024317fae */ /* 0x0005e2000b901c4e */
[----:B-1----:R-:W-:-:S03]  /*1720*/  IMAD.WIDE R20, R52, 0x2, R56 ;  /* 0x0000000234147825 */ /* 0x002fc600078e0238 */
[----:B------:R1:W-:Y:S01]  /*1730*/  LDGSTS.E.BYPASS.128 [R47+0xc000], desc[UR14][R26.64+0x300] ;  /* 0x0c0003001a2f7fae */ /* 0x0003e2000b901c4e */
[--C-:B------:R-:W-:Y:S01]  /*1740*/  IMAD.WIDE R24, R16, 0x2, R56.reuse ;  /* 0x0000000210187825 */ /* 0x100fe200078e0238 */
[----:B------:R-:W-:Y:S02]  /*1750*/  IADD3 R16, P0, R40, 0x400, RZ ;  /* 0x0000040028107810 */ /* 0x000fe40007f1e0ff */
[----:B----4-:R-:W-:Y:S01]  /*1760*/  IADD3 R18, P1, R20, 0x400, RZ ;  /* 0x0000040014127810 */ /* 0x010fe20007f3e0ff */
[--C-:B------:R-:W-:Y:S01]  /*1770*/  IMAD.WIDE R22, R50, 0x2, R56.reuse ;  /* 0x0000000232167825 */ /* 0x100fe200078e0238 */
[----:B------:R-:W0:Y:S01]  /*1780*/  LDGDEPBAR ;  /* 0x00000000000079af */ /* 0x000e220000000000 */
[----:B--2---:R-:W-:Y:S02]  /*1790*/  CS2R R36, SRZ ;  /* 0x0000000000247805 */ /* 0x004fe4000001ff00 */
[--C-:B------:R-:W-:Y:S01]  /*17a0*/  IMAD.WIDE R50, R51, 0x2, R56.reuse ;  /* 0x0000000233327825 */ /* 0x100fe200078e0238 */
[----:B------:R-:W-:Y:S01]  /*17b0*/  IADD3 R19, P2, R22, 0x400, RZ ;  /* 0x0000040016137810 */ /* 0x000fe20007f5e0ff */
[----:B------:R2:W-:Y:S01]  /*17c0*/  LDGSTS.E.BYPASS.128 [R45+0x1a000], desc[UR14][R34.64+0x300] ;  /* 0x1a000300222d7fae */ /* 0x0005e2000b901c4e */
[----:B-1----:R-:W-:Y:S01]  /*17d0*/  CS2R R26, SRZ ;  /* 0x00000000001a7805 */ /* 0x002fe2000001ff00 */
[----:B------:R-:W-:-:S02]  /*17e0*/  IMAD.WIDE R52, R53, 0x2, R56 ;  /* 0x0000000235347825 */ /* 0x000fc400078e0238 */
[----:B------:R1:W-:Y:S02]  /*17f0*/  LDGSTS.E.BYPASS.128 [R43+0x1a000], desc[UR14][R28.64+0x300] ;  /* 0x1a0003001c2b7fae */ /* 0x0003e4000b901c4e */
[----:B------:R-:W-:Y:S01]  /*1800*/  IMAD.X R20, RZ, RZ, R41, P0 ;  /* 0x000000ffff147224 */ /* 0x000fe200000e0629 */
[----:B------:R-:W-:Y:S01]  /*1810*/  IADD3 R22, P0, R50, 0x400, RZ ;  /* 0x0000040032167810 */ /* 0x000fe20007f1e0ff */
[----:B------:R-:W-:Y:S01]  /*1820*/  IMAD.X R21, RZ, RZ, R21, P1 ;  /* 0x000000ffff157224 */ /* 0x000fe200008e0615 */
[----:B------:R-:W-:Y:S01]  /*1830*/  IADD3 R40, P1, R52, 0x400, RZ ;  /* 0x0000040034287810 */ /* 0x000fe20007f3e0ff */
[----:B------:R-:W-:Y:S01]  /*1840*/  IMAD.WIDE R56, R46, 0x2, R56 ;  /* 0x000000022e387825 */ /* 0x000fe200078e0238 */
[----:B------:R3:W-:Y:S01]  /*1850*/  LDGSTS.E.BYPASS.128 [R42+0x1a000], desc[UR14][R32.64+0x300] ;  /* 0x1a000300202a7fae */ /* 0x0007e2000b901c4e */
[----:B--2---:R-:W-:Y:S02]  /*1860*/  CS2R R34, SRZ ;  /* 0x0000000000227805 */ /* 0x004fe4000001ff00 */
[----:B------:R-:W-:Y:S01]  /*1870*/  IMAD.X R23, RZ, RZ, R23, P2 ;  /* 0x000000ffff177224 */ /* 0x000fe200010e0617 */
[----:B------:R-:W-:Y:S01]  /*1880*/  IADD3 R41, P2, R38, 0x400, RZ ;  /* 0x0000040026297810 */ /* 0x000fe20007f5e0ff */
[----:B------:R-:W-:Y:S01]  /*1890*/  IMAD.X R50, RZ, RZ, R51, P0 ;  /* 0x000000ffff327224 */ /* 0x000fe200000e0633 */
[----:B------:R-:W-:Y:S01]  /*18a0*/  IADD3 R51, P0, R24, 0x400, RZ ;  /* 0x0000040018337810 */ /* 0x000fe20007f1e0ff */
[----:B------:R-:W-:Y:S01]  /*18b0*/  IMAD.X R52, RZ, RZ, R53, P1 ;  /* 0x000000ffff347224 */ /* 0x000fe200008e0635 */
[----:B------:R-:W-:Y:S01]  /*18c0*/  IADD3 R54, P1, R56, 0x400, RZ ;  /* 0x0000040038367810 */ /* 0x000fe20007f3e0ff */
[----:B------:R-:W-:Y:S01]  /*18d0*/  IMAD.WIDE R60, R61, 0x2, R64 ;  /* 0x000000023d3c7825 */ /* 0x000fe200078e0240 */
[----:B------:R2:W-:Y:S01]  /*18e0*/  LDGSTS.E.BYPASS.128 [R69+0x1a000], desc[UR14][R30.64+0x300] ;  /* 0x1a0003001e457fae */ /* 0x0005e2000b901c4e */
[----:B-1----:R-:W-:-:S02]  /*18f0*/  CS2R R28, SRZ ;  /* 0x00000000001c7805 */ /* 0x002fc4000001ff00 */
[----:B---3--:R-:W-:Y:S01]  /*1900*/  CS2R R32, SRZ ;  /* 0x0000000000207805 */ /* 0x008fe2000001ff00 */
[----:B------:R-:W-:Y:S01]  /*1910*/  IMAD.X R53, RZ, RZ, R39, P2 ;  /* 0x000000ffff357224 */ /* 0x000fe200010e0627 */
[----:B------:R-:W0:Y:S01]  /*1920*/  LDGDEPBAR ;  /* 0x00000000000079af */ /* 0x000e220000000000 */
[----:B------:R-:W-:Y:S02]  /*1930*/  IMAD.X R55, RZ, RZ, R25, P0 ;  /* 0x000000ffff377224 */ /* 0x000fe400000e0619 */
[----:B------:R-:W-:-:S04]  /*1940*/  IMAD.WIDE R38, R44, 0x2, R64 ;  /* 0x000000022c267825 */ /* 0x000fc800078e0240 */
[----:B------:R-:W-:Y:S01]  /*1950*/  IMAD.X R56, RZ, RZ, R57, P1 ;  /* 0x000000ffff387224 */ /* 0x000fe200008e0639 */
[----:B------:R-:W-:Y:S01]  /*1960*/  IADD3 R58, P1, R60, 0x400, RZ ;  /* 0x000004003c3a7810 */ /* 0x000fe20007f3e0ff */
[--C-:B------:R-:W-:Y:S01]  /*1970*/  IMAD.WIDE R24, R63, 0x2, R64.reuse ;  /* 0x000000023f187825 */ /* 0x100fe200078e0240 */
[----:B------:R-:W-:Y:S02]  /*1980*/  IADD3 R57, P0, R38, 0x400, RZ ;  /* 0x0000040026397810 */ /* 0x000fe40007f1e0ff */
[----:B--2---:R-:W-:Y:S01]  /*1990*/  CS2R R30, SRZ ;  /* 0x00000000001e7805 */ /* 0x004fe2000001ff00 */
[----:B------:R-:W-:-:S04]  /*19a0*/  IMAD.WIDE R64, R59, 0x2, R64 ;  /* 0x000000023b407825 */ /* 0x000fc800078e0240 */
[----:B------:R-:W-:Y:S01]  /*19b0*/  IMAD.X R60, RZ, RZ, R61, P1 ;  /* 0x000000ffff3c7224 */ /* 0x000fe200008e063d */
[----:B------:R-:W-:Y:S01]  /*19c0*/  IADD3 R62, P1, R64, 0x400, RZ ;  /* 0x00000400403e7810 */ /* 0x000fe20007f3e0ff */
[----:B------:R-:W-:Y:S01]  /*19d0*/  IMAD.X R59, RZ, RZ, R39, P0 ;  /* 0x000000ffff3b7224 */ /* 0x000fe200000e0627 */
[----:B------:R-:W-:Y:S01]  /*19e0*/  IADD3 R61, P0, R24, 0x400, RZ ;  /* 0x00000400183d7810 */ /* 0x000fe20007f1e0ff */
[----:B------:R-:W-:Y:S01]  /*19f0*/  IMAD.MOV.U32 R68, RZ, RZ, -0x80 ;  /* 0xffffff80ff447424 */ /* 0x000fe200078e00ff */
[----:B------:R-:W-:Y:S01]  /*1a00*/  CS2R R38, SRZ ;  /* 0x0000000000267805 */ /* 0x000fe2000001ff00 */
[----:B------:R-:W-:Y:S01]  /*1a10*/  IMAD.X R64, RZ, RZ, R65, P1 ;  /* 0x000000ffff407224 */ /* 0x000fe200008e0641 */
[----:B------:R-:W-:Y:S01]  /*1a20*/  SHF.R.U32.HI R65, RZ, 0x5, R2 ;  /* 0x00000005ff417819 */ /* 0x000fe20000011602 */
[----:B------:R-:W-:Y:S01]  /*1a30*/  IMAD.X R63, RZ, RZ, R25, P0 ;  /* 0x000000ffff3f7224 */ /* 0x000fe200000e0619 */
[----:B------:R-:W-:Y:S02]  /*1a40*/  CS2R R24, SRZ ;  /* 0x0000000000187805 */ /* 0x000fe4000001ff00 */
[----:B------:R-:W-:-:S07]  /*1a50*/  LOP3.LUT R65, R65, 0x7fffffc, RZ, 0xc0, !PT ;  /* 0x07fffffc41417812 */ /* 0x000fce00078ec0ff */
.L_x_0:
[----:B------:R-:W1:Y:S01]  /*1a60*/  SHFL.IDX PT, R42, R65, RZ, 0x1f ;  /* 0x00001fff412a7589 */ /* 0x000e6200000e0000 */
[----:B------:R-:W-:Y:S01]  /*1a70*/  UIADD3 UR11, UR11, 0x1, URZ ;  /* 0x000000010b0b7890 */ /* 0x000fe2000fffe03f */
[----:B------:R-:W-:-:S04]  /*1a80*/  DEPBAR.LE SB0, 0x6 ;  /* 0x000081800000791a */ /* 0x000fc80000000000 */
[----:B------:R-:W-:Y:S01]  /*1a90*/  UISETP.GE.AND UP0, UPT, UR11, 0x5, UPT ;  /* 0x000000050b00788c */ /* 0x000fe2000bf06270 */
[----:B------:R-:W-:Y:S01]  /*1aa0*/  BAR.SYNC.DEFER_BLOCKING 0x0 ;  /* 0x0000000000007b1d */ /* 0x000fe20000010000 */
[----:B------:R-:W-:Y:S01]  /*1ab0*/  UIADD3 UR12, UR12, 0x1, URZ ;  /* 0x000000010c0c7890 */ /* 0x000fe2000fffe03f */
[----:B------:R-:W-:Y:S01]  /*1ac0*/  VIADD R68, R68, 0x80 ;  /* 0x0000008044447836 */ /* 0x000fe20000000000 */
[----:B------:R-:W-:-:S03]  /*1ad0*/  USEL UR11, UR11, URZ, !UP0 ;  /* 0x0000003f0b0b7287 */ /* 0x000fc6000c000000 */
[----:B------:R-:W-:Y:S01]  /*1ae0*/  UMOV UR19, 0x40000040 ;  /* 0x4000004000137882 */ /* 0x000fe20000000000 */
[----:B------:R-:W-:Y:S01]  /*1af0*/  ULEA UR4, UR11, UR10, 0xe ;  /* 0x0000000a0b047291 */ /* 0x000fe2000f8e703f */
[----:B------:R-:W-:-:S03]  /*1b00*/  ISETP.GE.U32.AND P0, PT, R68, 0xa00, PT ;  /* 0x00000a004400780c */ /* 0x000fc60003f06070 */
[----:B------:R-:W-:Y:S02]  /*1b10*/  USHF.R.U32.HI UR8, URZ, 0x4, UR4 ;  /* 0x000000043f087899 */ /* 0x000fe40008011604 */
[----:B------:R-:W-:Y:S02]  /*1b20*/  ULEA UR4, UR11, UR13, 0xd ;  /* 0x0000000d0b047291 */ /* 0x000fe4000f8e683f */
[----:B------:R-:W-:Y:S01]  /*1b30*/  ULOP3.LUT UR8, UR8, 0x3fff, URZ, 0xc0, !UPT ;  /* 0x00003fff08087892 */ /* 0x000fe2000f8ec03f */
[----:B-1----:R-:W-:Y:S01]  /*1b40*/  R2UR UR5, R42 ;  /* 0x000000002a0572ca */ /* 0x002fe200000e0000 */
[----:B------:R-:W-:Y:S01]  /*1b50*/  USHF.R.U32.HI UR4, URZ, 0x4, UR4 ;  /* 0x000000043f047899 */ /* 0x000fe20008011604 */
[----:B------:R-:W-:-:S03]  /*1b60*/  IADD3 R42, P1, R54, UR6, RZ ;  /* 0x00000006362a7c10 */ /* 0x000fc6000ff3e0ff */
[----:B------:R-:W-:Y:S01]  /*1b70*/  ULOP3.LUT UR4, UR4, 0x3fff, URZ, 0xc0, !UPT ;  /* 0x00003fff04047892 */ /* 0x000fe2000f8ec03f */
[----:B------:R-:W-:Y:S01]  /*1b80*/  IADD3.X R43, R56, UR7, RZ, P1, !PT ;  /* 0x00000007382b7c10 */ /* 0x000fe20008ffe4ff */
[----:B------:R-:W-:Y:S01]  /*1b90*/  WARPGROUP.ARRIVE ;  /* 0x00000000000079c5 */ /* 0x000fe20000000000 */
[----:B------:R-:W-:Y:S01]  /*1ba0*/  IADD3 R48, P1, R51, UR6, RZ ;  /* 0x0000000633307c10 */ /* 0x000fe2000ff3e0ff */
[----:B------:R-:W-:-:S03]  /*1bb0*/  ULOP3.LUT UR18, UR4, 0x1000000, URZ, 0xfc, !UPT ;  /* 0x0100000004127892 */ /* 0x000fc6000f8efc3f */
[----:B------:R-:W-:Y:S01]  /*1bc0*/  IADD3.X R49, R55, UR7, RZ, P1, !PT ;  /* 0x0000000737317c10 */ /* 0x000fe20008ffe4ff */
[----:B------:R-:W-:Y:S01]  /*1bd0*/  USHF.L.U32 UR5, UR5, 0x7, URZ ;  /* 0x0000000705057899 */ /* 0x000fe2000800063f */
[----:B------:R-:W-:-:S03]  /*1be0*/  IADD3 R44, P1, R41, UR6, RZ ;  /* 0x00000006292c7c10 */ /* 0x000fc6000ff3e0ff */
[----:B------:R-:W-:Y:S01]  /*1bf0*/  ULOP3.LUT UR5, UR5, 0x180, URZ, 0xc0, !UPT ;  /* 0x0000018005057892 */ /* 0x000fe2000f8ec03f */
[----:B------:R-:W-:Y:S02]  /*1c00*/  IADD3.X R45, R53, UR7, RZ, P1, !PT ;  /* 0x00000007352d7c10 */ /* 0x000fe40008ffe4ff */
[----:B------:R-:W-:Y:S01]  /*1c10*/  IADD3 R46, P1, R40, UR6, RZ ;  /* 0x00000006282e7c10 */ /* 0x000fe2000ff3e0ff */
[----:B------:R-:W-:-:S03]  /*1c20*/  UIADD3 UR8, UP0, UR5, UR8, URZ ;  /* 0x0000000805087290 */ /* 0x000fc6000ff1e03f */
[----:B------:R-:W-:Y:S01]  /*1c30*/  UMOV UR5, URZ ;  /* 0x0000003f00057c82 */ /* 0x000fe20008000000 */
[----:B------:R-:W-:Y:S02]  /*1c40*/  UIADD3.X UR9, URZ, URZ, URZ, UP0, !UPT ;  /* 0x0000003f3f097290 */ /* 0x000fe400087fe43f */
[----:B------:R-:W-:Y:S02]  /*1c50*/  ULOP3.LUT UR16, UR8, 0x2000000, URZ, 0xfc, !UPT ;  /* 0x0200000008107892 */ /* 0x000fe4000f8efc3f */
[----:B------:R-:W-:Y:S02]  /*1c60*/  ULOP3.LUT UR17, UR9, 0x40000040, URZ, 0xfc, !UPT ;  /* 0x4000004009117892 */ /* 0x000fe4000f8efc3f */
[----:B------:R-:W-:-:S04]  /*1c70*/  UISETP.GE.AND UP0, UPT, UR12, 0x5, UPT ;  /* 0x000000050c00788c */ /* 0x000fc8000bf06270 */
[----:B------:R-:W-:-:S03]  /*1c80*/  USEL UR12, UR12, URZ, !UP0 ;  /* 0x0000003f0c0c7287 */ /* 0x000fc6000c000000 */
[----:B------:R-:W-:Y:S01]  /*1c90*/  HGMMA.64x32x16.F32.BF16 R24, gdesc[UR16], R24 ;  /* 0x00600000101879f0 */ /* 0x000fe20008701818 */
[----:B------:R-:W-:Y:S01]  /*1ca0*/  UMOV UR16, 0x2000002 ;  /* 0x0200000200107882 */ /* 0x000fe20000000000 */
[----:B------:R-:W-:Y:S01]  /*1cb0*/  UMOV UR17, 0x40000040 ;  /* 0x4000004000117882 */ /* 0x000fe20000000000 */
[----:B------:R-:W-:Y:S01]  /*1cc0*/  UMOV UR18, 0x1000002 ;  /* 0x0100000200127882 */ /* 0x000fe20000000000 */
[----:B------:R-:W-:Y:S01]  /*1cd0*/  UMOV UR19, 0x40000040 ;  /* 0x4000004000137882 */ /* 0x000fe20000000000 */
[----:B------:R-:W-:Y:S02]  /*1ce0*/  UIADD3.64 UR16, UR8, UR16, URZ ;  /* 0x0000001008107297 */ /* 0x000fe4000fffe03f */
[----:B------:R-:W-:-:S09]  /*1cf0*/  UIADD3.64 UR18, UR4, UR18, URZ ;  /* 0x0000001204127297 */ /* 0x000fd2000fffe03f */
        /* <DEDUP_REMOVED lines=41> */
[----:B------:R-:W-:Y:S02]  /*1f90*/  UIADD3.64 UR18, UR4, UR18, URZ ;  /* 0x0000001204127297 */ /* 0x000fe4000fffe03f */
[----:B------:R-:W-:-:S06]  /*1fa0*/  ULEA UR4, UR12, UR10, 0xe ;  /* 0x0000000a0c047291 */ /* 0x000fcc000f8e703f */
[----:B------:R-:W-:Y:S02]  /*1fb0*/  LEA R69, R7, UR4, 0x1 ;  /* 0x0000000407457c11 */ /* 0x000fe4000f8e08ff */
[----:B------:R-:W-:Y:S01]  /*1fc0*/  LEA R47, R11, UR4, 0x1 ;  /* 0x000000040b2f7c11 */ /* 0x000fe2000f8e08ff */
[----:B------:R-:W-:Y:S03]  /*1fd0*/  HGMMA.64x32x16.F32.BF16 R24, gdesc[UR16], R24, gsb0 ;  /* 0x00600000101879f0 */ /* 0x000fe60008001818 */
[----:B------:R-:W-:Y:S02]  /*1fe0*/  WARPGROUP.DEPBAR.LE gsb0, 0x1 ;  /* 0x00008000000079c5 */ /* 0x000fe40000010100 */
[----:B------:R-:W-:Y:S06]  /*1ff0*/  BAR.SYNC.DEFER_BLOCKING 0x0 ;  /* 0x0000000000007b1d */ /* 0x000fec0000010000 */
[----:B------:R-:W-:Y:S01]  /*2000*/  @!PT LDS RZ, [RZ] ;  /* 0x00000000fffff984 */ /* 0x000fe20000000800 */
[----:B------:R-:W-:Y:S01]  /*2010*/  @!PT LDS RZ, [RZ] ;  /* 0x00000000fffff984 */ /* 0x000fe20000000800 */
[----:B------:R-:W-:Y:S01]  /*2020*/  @!PT LDS RZ, [RZ] ;  /* 0x00000000fffff984 */ /* 0x000fe20000000800 */
[----:B------:R1:W-:Y:S02]  /*2030*/  LDGSTS.E.BYPASS.128 [R69], desc[UR14][R42.64], !P0 ;  /* 0x000000002a457fae */ /* 0x0003e4000c101c4e */
[----:B-1----:R-:W-:-:S05]  /*2040*/  LEA R69, R9, UR4, 0x1 ;  /* 0x0000000409457c11 */ /* 0x002fca000f8e08ff */
[----:B------:R1:W-:Y:S04]  /*2050*/  LDGSTS.E.BYPASS.128 [R69], desc[UR14][R48.64], !P0 ;  /* 0x0000000030457fae */ /* 0x0003e8000c101c4e */
[----:B------:R2:W-:Y:S01]  /*2060*/  LDGSTS.E.BYPASS.128 [R47], desc[UR14][R44.64], !P0 ;  /* 0x000000002c2f7fae */ /* 0x0005e2000c101c4e */
[----:B-1----:R-:W-:Y:S02]  /*2070*/  LEA R69, R13, UR4, 0x1 ;  /* 0x000000040d457c11 */ /* 0x002fe4000f8e08ff */
[----:B--2---:R-:W-:Y:S02]  /*2080*/  IADD3.X R47, R52, UR7, RZ, P1, !PT ;  /* 0x00000007342f7c10 */ /* 0x004fe40008ffe4ff */
[----:B------:R-:W-:-:S03]  /*2090*/  IADD3 R42, P1, R22, UR6, RZ ;  /* 0x00000006162a7c10 */ /* 0x000fc6000ff3e0ff */
[----:B------:R1:W-:Y:S01]  /*20a0*/  LDGSTS.E.BYPASS.128 [R69], desc[UR14][R46.64], !P0 ;  /* 0x000000002e457fae */ /* 0x0003e2000c101c4e */
[----:B------:R-:W-:Y:S02]  /*20b0*/  IADD3.X R43, R50, UR7, RZ, P1, !PT ;  /* 0x00000007322b7c10 */ /* 0x000fe40008ffe4ff */
[----:B------:R-:W-:-:S04]  /*20c0*/  IADD3 R48, P1, R19, UR6, RZ ;  /* 0x0000000613307c10 */ /* 0x000fc8000ff3e0ff */
[----:B------:R-:W-:Y:S02]  /*20d0*/  IADD3.X R49, R23, UR7, RZ, P1, !PT ;  /* 0x0000000717317c10 */ /* 0x000fe40008ffe4ff */
[----:B------:R-:W-:Y:S02]  /*20e0*/  IADD3 R44, P1, R18, UR6, RZ ;  /* 0x00000006122c7c10 */ /* 0x000fe4000ff3e0ff */
[----:B-1----:R-:W-:Y:S02]  /*20f0*/  LEA R69, R3, UR4, 0x1 ;  /* 0x0000000403457c11 */ /* 0x002fe4000f8e08ff */
[----:B------:R-:W-:Y:S02]  /*2100*/  IADD3.X R45, R21, UR7, RZ, P1, !PT ;  /* 0x00000007152d7c10 */ /* 0x000fe40008ffe4ff */
[----:B------:R-:W-:Y:S01]  /*2110*/  IADD3 R46, P1, R16, UR6, RZ ;  /* 0x00000006102e7c10 */ /* 0x000fe2000ff3e0ff */
[----:B------:R1:W-:Y:S03]  /*2120*/  LDGSTS.E.BYPASS.128 [R69], desc[UR14][R42.64], !P0 ;  /* 0x000000002a457fae */ /* 0x0003e6000c101c4e */
[----:B------:R-:W-:-:S02]  /*2130*/  IADD3.X R47, R20, UR7, RZ, P1, !PT ;  /* 0x00000007142f7c10 */ /* 0x000fc40008ffe4ff */
[----:B-1----:R-:W-:Y:S02]  /*2140*/  LEA R43, R4, UR4, 0x1 ;  /* 0x00000004042b7c11 */ /* 0x002fe4000f8e08ff */
[----:B------:R-:W-:Y:S02]  /*2150*/  LEA R69, R6, UR4, 0x1 ;  /* 0x0000000406457c11 */ /* 0x000fe4000f8e08ff */
[----:B------:R-:W-:Y:S01]  /*2160*/  IADD3 R42, P1, R62, UR6, RZ ;  /* 0x000000063e2a7c10 */ /* 0x000fe2000ff3e0ff */
[----:B------:R1:W-:Y:S02]  /*2170*/  LDGSTS.E.BYPASS.128 [R43], desc[UR14][R48.64], !P0 ;  /* 0x00000000302b7fae */ /* 0x0003e4000c101c4e */
[----:B-1----:R-:W-:Y:S01]  /*2180*/  LEA R49, R5, UR4, 0x1 ;  /* 0x0000000405317c11 */ /* 0x002fe2000f8e08ff */
[----:B------:R-:W-:Y:S01]  /*2190*/  ULEA UR4, UR12, UR13, 0xd ;  /* 0x0000000d0c047291 */ /* 0x000fe2000f8e683f */
[----:B------:R-:W-:-:S03]  /*21a0*/  IADD3.X R43, R64, UR7, RZ, P1, !PT ;  /* 0x00000007402b7c10 */ /* 0x000fc60008ffe4ff */
[----:B------:R1:W-:Y:S04]  /*21b0*/  LDGSTS.E.BYPASS.128 [R49], desc[UR14][R44.64], !P0 ;  /* 0x000000002c317fae */ /* 0x0003e8000c101c4e */
[----:B------:R2:W-:Y:S04]  /*21c0*/  LDGSTS.E.BYPASS.128 [R69], desc[UR14][R46.64], !P0 ;  /* 0x000000002e457fae */ /* 0x0005e8000c101c4e */
[----:B------:R-:W0:Y:S01]  /*21d0*/  LDGDEPBAR ;  /* 0x00000000000079af */ /* 0x000e220000000000 */
[----:B-1----:R-:W-:Y:S02]  /*21e0*/  IADD3 R44, P1, R61, UR6, RZ ;  /* 0x000000063d2c7c10 */ /* 0x002fe4000ff3e0ff */
[----:B--2---:R-:W-:-:S02]  /*21f0*/  LEA R69, R8, UR4, 0x1 ;  /* 0x0000000408457c11 */ /* 0x004fc4000f8e08ff */
[----:B------:R-:W-:Y:S02]  /*2200*/  IADD3.X R45, R63, UR7, RZ, P1, !PT ;  /* 0x000000073f2d7c10 */ /* 0x000fe40008ffe4ff */
[----:B------:R-:W-:Y:S01]  /*2210*/  IADD3 R46, P1, R58, UR6, RZ ;  /* 0x000000063a2e7c10 */ /* 0x000fe2000ff3e0ff */
[----:B------:R1:W-:Y:S03]  /*2220*/  LDGSTS.E.BYPASS.128 [R69], desc[UR14][R42.64], !P0 ;  /* 0x000000002a457fae */ /* 0x0003e6000c101c4e */
[----:B------:R-:W-:Y:S02]  /*2230*/  IADD3.X R47, R60, UR7, RZ, P1, !PT ;  /* 0x000000073c2f7c10 */ /* 0x000fe40008ffe4ff */
[----:B------:R-:W-:Y:S01]  /*2240*/  IADD3 R48, P1, R57, UR6, RZ ;  /* 0x0000000639307c10 */ /* 0x000fe2000ff3e0ff */
[----:B------:R-:W-:-:S03]  /*2250*/  UIADD3 UR6, UP0, UR6, 0x100, URZ ;  /* 0x0000010006067890 */ /* 0x000fc6000ff1e03f */
[----:B------:R-:W-:Y:S01]  /*2260*/  IADD3.X R49, R59, UR7, RZ, P1, !PT ;  /* 0x000000073b317c10 */ /* 0x000fe20008ffe4ff */
[----:B------:R-:W-:Y:S01]  /*2270*/  UIADD3.X UR7, URZ, UR7, URZ, UP0, !UPT ;  /* 0x000000073f077290 */ /* 0x000fe200087fe43f */
[----:B-1----:R-:W-:Y:S02]  /*2280*/  LEA R43, R10, UR4, 0x1 ;  /* 0x000000040a2b7c11 */ /* 0x002fe4000f8e08ff */
[----:B------:R-:W-:-:S03]  /*2290*/  LEA R69, R14, UR4, 0x1 ;  /* 0x000000040e457c11 */ /* 0x000fc6000f8e08ff */
[----:B------:R1:W-:Y:S02]  /*22a0*/  LDGSTS.E.BYPASS.128 [R43], desc[UR14][R44.64], !P0 ;  /* 0x000000002c2b7fae */ /* 0x0003e4000c101c4e */
[----:B-1----:R-:W-:-:S05]  /*22b0*/  LEA R45, R12, UR4, 0x1 ;  /* 0x000000040c2d7c11 */ /* 0x002fca000f8e08ff */
[----:B------:R1:W-:Y:S04]  /*22c0*/  LDGSTS.E.BYPASS.128 [R45], desc[UR14][R46.64], !P0 ;  /* 0x000000002e2d7fae */ /* 0x0003e8000c101c4e */
[----:B------:R1:W-:Y:S01]  /*22d0*/  LDGSTS.E.BYPASS.128 [R69], desc[UR14][R48.64], !P0 ;  /* 0x0000000030457fae */ /* 0x0003e2000c101c4e */
[----:B------:R-:W-:-:S03]  /*22e0*/  ISETP.GE.U32.AND P0, PT, R68, 0xb80, PT ;  /* 0x00000b804400780c */ /* 0x000fc60003f06070 */
[----:B------:R-:W0:Y:S10]  /*22f0*/  LDGDEPBAR ;  /* 0x00000000000079af */ /* 0x000e340000000000 */
[----:B-1----:R-:W-:Y:S05]  /*2300*/  @!P0 BRA `(.L_x_0) ;  /* 0xfffffff400d48947 */ /* 0x002fea000383ffff */
[----:B------:R-:W-:Y:S02]  /*2310*/  WARPGROUP.DEPBAR.LE gsb0, 0x0 ;  /* 0x00008000000079c5 */ /* 0x000fe40000010000 */
[----:B------:R-:W-:-:S04]  /*2320*/  DEPBAR.LE SB0, 0x0 ;  /* 0x000080000000791a */ /* 0x000fc80000000000 */
[--C-:B------:R-:W-:Y:S02]  /*2330*/  SHF.R.U32.HI R3, RZ, 0x1, R2.reuse ;  /* 0x00000001ff037819 */ /* 0x100fe40000011602 */
[----:B------:R-:W-:Y:S02]  /*2340*/  SHF.R.U32.HI R6, RZ, 0x5, R2 ;  /* 0x00000005ff067819 */ /* 0x000fe40000011602 */
[C---:B------:R-:W-:Y:S01]  /*2350*/  LOP3.LUT R4, R2.reuse, 0xf, RZ, 0xc0, !PT ;  /* 0x0000000f02047812 */ /* 0x040fe200078ec0ff */
[----:B------:R-:W-:Y:S01]  /*2360*/  IMAD.SHL.U32 R2, R2, 0x8, RZ ;  /* 0x0000000802027824 */ /* 0x000fe200078e00ff */
[----:B------:R-:W-:Y:S02]  /*2370*/  LOP3.LUT R5, R3, 0x8, RZ, 0xc0, !PT ;  /* 0x0000000803057812 */ /* 0x000fe400078ec0ff */
[----:B------:R-:W-:Y:S02]  /*2380*/  LOP3.LUT R3, R6, 0x3, RZ, 0xc0, !PT ;  /* 0x0000000306037812 */ /* 0x000fe400078ec0ff */
[----:B------:R-:W-:Y:S01]  /*2390*/  F2FP.BF16.F32.PACK_AB R24, R25, R24 ;  /* 0x000000181918723e */ /* 0x000fe200000010ff */
[----:B------:R-:W-:Y:S01]  /*23a0*/  IMAD R4, R4, 0x28, R5 ;  /* 0x0000002804047824 */ /* 0x000fe200078e0205 */
[----:B------:R-:W-:-:S02]  /*23b0*/  F2FP.BF16.F32.PACK_AB R25, R27, R26 ;  /* 0x0000001a1b19723e */ /* 0x000fc400000010ff */
[----:B------:R-:W-:Y:S01]  /*23c0*/  F2FP.BF16.F32.PACK_AB R32, R33, R32 ;  /* 0x000000202120723e */ /* 0x000fe200000010ff */
[----:B------:R-:W-:Y:S01]  /*23d0*/  IMAD R4, R3, 0x280, R4 ;  /* 0x0000028003047824 */ /* 0x000fe200078e0204 */
[----:B------:R-:W-:Y:S02]  /*23e0*/  F2FP.BF16.F32.PACK_AB R26, R29, R28 ;  /* 0x0000001c1d1a723e */ /* 0x000fe400000010ff */
[----:B------:R-:W-:Y:S02]  /*23f0*/  F2FP.BF16.F32.PACK_AB R27, R31, R30 ;  /* 0x0000001e1f1b723e */ /* 0x000fe400000010ff */
[----:B------:R-:W-:Y:S02]  /*2400*/  F2FP.BF16.F32.PACK_AB R33, R35, R34 ;  /* 0x000000222321723e */ /* 0x000fe400000010ff */
[----:B------:R-:W-:Y:S01]  /*2410*/  LEA R6, R4, UR10, 0x1 ;  /* 0x0000000a04067c11 */ /* 0x000fe2000f8e08ff */
[----:B------:R-:W-:Y:S01]  /*2420*/  BAR.SYNC.DEFER_BLOCKING 0x0 ;  /* 0x0000000000007b1d */ /* 0x000fe20000010000 */
[----:B------:R-:W-:-:S02]  /*2430*/  F2FP.BF16.F32.PACK_AB R34, R37, R36 ;  /* 0x000000242522723e */ /* 0x000fc400000010ff */
[----:B------:R-:W-:Y:S02]  /*2440*/  F2FP.BF16.F32.PACK_AB R35, R39, R38 ;  /* 0x000000262723723e */ /* 0x000fe400000010ff */
[----:B------:R-:W-:-:S03]  /*2450*/  LOP3.LUT R66, R66, 0x7, RZ, 0xc0, !PT ;  /* 0x0000000742427812 */ /* 0x000fc600078ec0ff */
[----:B------:R-:W1:Y:S01]  /*2460*/  LDC.64 R4, c[0x0][0x220] ;  /* 0x00008800ff047b82 */ /* 0x000e620000000a00 */
[----:B------:R-:W-:Y:S01]  /*2470*/  LOP3.LUT R2, R15, 0x18, R2, 0xf8, !PT ;  /* 0x000000180f027812 */ /* 0x000fe200078ef802 */
[----:B------:R-:W-:-:S03]  /*2480*/  IMAD R66, R3, 0x8, R66 ;  /* 0x0000000803427824 */ /* 0x000fc600078e0242 */
[----:B------:R-:W-:Y:S02]  /*2490*/  ISETP.GE.AND P0, PT, R2, 0x3000, PT ;  /* 0x000030000200780c */ /* 0x000fe40003f06270 */
[C---:B------:R-:W-:Y:S01]  /*24a0*/  LOP3.LUT R3, R17.reuse, 0x20, RZ, 0xfc, !PT ;  /* 0x0000002011037812 */ /* 0x040fe200078efcff */
[----:B------:R-:W-:Y:S01]  /*24b0*/  IMAD R66, R66, 0x28, R67 ;  /* 0x0000002842427824 */ /* 0x000fe200078e0243 */
[CC--:B------:R-:W-:Y:S01]  /*24c0*/  ISETP.LT.AND P1, PT, R17.reuse, R0.reuse, !P0 ;  /* 0x000000001100720c */ /* 0x0c0fe20004721270 */
[----:B------:R-:W-:Y:S01]  /*24d0*/  IMAD R17, R17, 0x3000, R2 ;  /* 0x0000300011117824 */ /* 0x000fe200078e0202 */
[----:B------:R-:W-:Y:S02]  /*24e0*/  ISETP.LT.AND P0, PT, R3, R0, !P0 ;  /* 0x000000000300720c */ /* 0x000fe40004701270 */
[----:B------:R-:W-:Y:S01]  /*24f0*/  LEA R66, R66, UR10, 0x1 ;  /* 0x0000000a42427c11 */ /* 0x000fe2000f8e08ff */
[----:B------:R-:W-:Y:S04]  /*2500*/  STSM.16.M88.4 [R6], R24 ;  /* 0x0000001806007844 */ /* 0x000fe80000000200 */
[----:B------:R-:W-:Y:S01]  /*2510*/  STSM.16.M88.4 [R6+0x20], R32 ;  /* 0x0000202006007844 */ /* 0x000fe20000000200 */
[----:B-1----:R-:W-:Y:S01]  /*2520*/  IMAD.WIDE R2, R17, 0x2, R4 ;  /* 0x0000000211027825 */ /* 0x002fe200078e0204 */
[----:B------:R-:W-:Y:S06]  /*2530*/  BAR.SYNC.DEFER_BLOCKING 0x0 ;  /* 0x0000000000007b1d */ /* 0x000fec0000010000 */
[----:B------:R-:W1:Y:S04]  /*2540*/  LDS.128 R8, [R66] ;  /* 0x0000000042087984 */ /* 0x000e680000000c00 */
[----:B-1----:R1:W-:Y:S01]  /*2550*/  @P1 STG.E.128 desc[UR14][R2.64], R8 ;  /* 0x0000000802001986 */ /* 0x0023e2000c101d0e */
[----:B------:R-:W-:Y:S05]  /*2560*/  @!P0 EXIT ;  /* 0x000000000000894d */ /* 0x000fea0003800000 */
[----:B------:R-:W1:Y:S01]  /*2570*/  LDS.128 R64, [R66+0xa00] ;  /* 0x000a000042407984 */ /* 0x000e620000000c00 */
[----:B------:R-:W-:-:S04]  /*2580*/  VIADD R17, R17, 0x60000 ;  /* 0x0006000011117836 */ /* 0x000fc80000000000 */
[----:B------:R-:W-:-:S05]  /*2590*/  IMAD.WIDE R4, R17, 0x2, R4 ;  /* 0x0000000211047825 */ /* 0x000fca00078e0204 */
[----:B-1----:R-:W-:Y:S01]  /*25a0*/  STG.E.128 desc[UR14][R4.64], R64 ;  /* 0x0000004004007986 */ /* 0x002fe2000c101d0e */
[----:B------:R-:W-:Y:S05]  /*25b0*/  EXIT ;  /* 0x000000000000794d */ /* 0x000fea0003800000 */
.L_x_1:
[----:B------:R-:W-:-:S00]  /*25c0*/  BRA `(.L_x_1) ;  /* 0xfffffffc00fc7947 */ /* 0x000fc0000383ffff */
[----:B------:R-:W-:-:S00]  /*25d0*/  NOP ;  /* 0x0000000000007918 */ /* 0x000fc00000000000 */
        /* <DEDUP_REMOVED lines=10> */
.L_x_2:


//--------------------- .nv.shared.triton_mm      --------------------------
	.section	.nv.shared.triton_mm,"aw",@nobits
	.sectionflags	@""
	.align	16
	.zero		1024


//--------------------- .nv.constant0.triton_mm   --------------------------
	.section	.nv.constant0.triton_mm,"a",@progbits
	.sectionflags	@""
	.align	4
.nv.constant0.triton_mm:
	.zero		556
